	.version 1.4
	.target sm_13
	// compiled with /usr/local/cuda-5.0/open64/lib//be
	// nvopencc 4.1 built on 2012-07-31

	//-----------------------------------------------------------
	// Compiling /tmp/tmpxft_000074c8_00000000-9_SEBS_Daily_Evapotranspiration.cpp3.i (/tmp/ccBI#.TGO9Pt)
	//-----------------------------------------------------------

	//-----------------------------------------------------------
	// Options:
	//-----------------------------------------------------------
	//  Target:ptx, ISA:sm_13, Endian:little, Pointer Size:64
	//  -O3	(Optimization level)
	//  -g0	(Debug level)
	//  -m2	(Report advisories)
	//-----------------------------------------------------------

	.file	1	"<command-line>"
	.file	2	"/tmp/tmpxft_000074c8_00000000-8_SEBS_Daily_Evapotranspiration.cudafe2.gpu"
	.file	3	"/usr/lib/gcc/x86_64-linux-gnu/4.6.1/include/stddef.h"
	.file	4	"/usr/local/cuda/bin/../include/crt/device_runtime.h"
	.file	5	"/usr/local/cuda/bin/../include/host_defines.h"
	.file	6	"/usr/local/cuda/bin/../include/builtin_types.h"
	.file	7	"/usr/local/cuda/bin/../include/device_types.h"
	.file	8	"/usr/local/cuda/bin/../include/driver_types.h"
	.file	9	"/usr/local/cuda/bin/../include/surface_types.h"
	.file	10	"/usr/local/cuda/bin/../include/texture_types.h"
	.file	11	"/usr/local/cuda/bin/../include/vector_types.h"
	.file	12	"/usr/local/cuda/bin/../include/device_launch_parameters.h"
	.file	13	"/usr/local/cuda/bin/../include/crt/storage_class.h"
	.file	14	"SEBS_Daily_Evapotranspiration.cu"
	.file	15	"/usr/local/cuda/bin/../include/common_functions.h"
	.file	16	"/usr/local/cuda/bin/../include/math_functions.h"
	.file	17	"/usr/local/cuda/bin/../include/math_constants.h"
	.file	18	"/usr/local/cuda/bin/../include/device_functions.h"
	.file	19	"/usr/local/cuda/bin/../include/sm_11_atomic_functions.h"
	.file	20	"/usr/local/cuda/bin/../include/sm_12_atomic_functions.h"
	.file	21	"/usr/local/cuda/bin/../include/sm_13_double_functions.h"
	.file	22	"/usr/local/cuda/bin/../include/sm_20_atomic_functions.h"
	.file	23	"/usr/local/cuda/bin/../include/sm_35_atomic_functions.h"
	.file	24	"/usr/local/cuda/bin/../include/sm_20_intrinsics.h"
	.file	25	"/usr/local/cuda/bin/../include/sm_30_intrinsics.h"
	.file	26	"/usr/local/cuda/bin/../include/sm_35_intrinsics.h"
	.file	27	"/usr/local/cuda/bin/../include/surface_functions.h"
	.file	28	"/usr/local/cuda/bin/../include/texture_fetch_functions.h"
	.file	29	"/usr/local/cuda/bin/../include/texture_indirect_functions.h"
	.file	30	"/usr/local/cuda/bin/../include/surface_indirect_functions.h"
	.file	31	"/usr/local/cuda/bin/../include/math_functions_dbl_ptx3.h"

	.const .align 4 .b8 __cudart_i2opi_f[24] = {65,144,67,60,153,149,98,219,192,221,52,245,209,87,39,252,41,21,68,78,110,131,249,162};

	.entry _Z36SEBS_Daily_Evapotranspiration_KernelPfS_S_S_S_S_S_S_S_S_i (
		.param .u64 __cudaparm__Z36SEBS_Daily_Evapotranspiration_KernelPfS_S_S_S_S_S_S_S_S_i_Rndaily,
		.param .u64 __cudaparm__Z36SEBS_Daily_Evapotranspiration_KernelPfS_S_S_S_S_S_S_S_S_i_Edaily,
		.param .u64 __cudaparm__Z36SEBS_Daily_Evapotranspiration_KernelPfS_S_S_S_S_S_S_S_S_i_ComptMask,
		.param .u64 __cudaparm__Z36SEBS_Daily_Evapotranspiration_KernelPfS_S_S_S_S_S_S_S_S_i_day_angle,
		.param .u64 __cudaparm__Z36SEBS_Daily_Evapotranspiration_KernelPfS_S_S_S_S_S_S_S_S_i_lat_rad,
		.param .u64 __cudaparm__Z36SEBS_Daily_Evapotranspiration_KernelPfS_S_S_S_S_S_S_S_S_i_albedo,
		.param .u64 __cudaparm__Z36SEBS_Daily_Evapotranspiration_KernelPfS_S_S_S_S_S_S_S_S_i_SWd24_Wm,
		.param .u64 __cudaparm__Z36SEBS_Daily_Evapotranspiration_KernelPfS_S_S_S_S_S_S_S_S_i_Ta_av_K,
		.param .u64 __cudaparm__Z36SEBS_Daily_Evapotranspiration_KernelPfS_S_S_S_S_S_S_S_S_i_evapfr,
		.param .u64 __cudaparm__Z36SEBS_Daily_Evapotranspiration_KernelPfS_S_S_S_S_S_S_S_S_i_Ns,
		.param .s32 __cudaparm__Z36SEBS_Daily_Evapotranspiration_KernelPfS_S_S_S_S_S_S_S_S_i_DataSize)
	{
	.reg .u16 %rh<4>;
	.reg .u32 %r<223>;
	.reg .u64 %rd<43>;
	.reg .f32 %f<331>;
	.reg .pred %p<38>;
	.local .align 4 .b8 __cuda___cuda_result_1684[28];
	.local .align 4 .b8 __cuda___cuda_result_44112[28];
	.shared .f32 __cuda_local_var_15612_32_non_const_sTa_av_K;
	.loc	14	70	0
$LDWbegin__Z36SEBS_Daily_Evapotranspiration_KernelPfS_S_S_S_S_S_S_S_S_i:
	mov.u16 	%rh1, %ctaid.x;
	mov.u16 	%rh2, %ntid.x;
	mul.wide.u16 	%r1, %rh1, %rh2;
	cvt.u32.u16 	%r2, %tid.x;
	add.u32 	%r3, %r2, %r1;
	cvt.s64.s32 	%rd1, %r3;
	mul.wide.s32 	%rd2, %r3, 4;
	ld.param.s32 	%r4, [__cudaparm__Z36SEBS_Daily_Evapotranspiration_KernelPfS_S_S_S_S_S_S_S_S_i_DataSize];
	setp.le.s32 	%p1, %r4, %r3;
	@%p1 bra 	$Lt_0_46594;
	ld.param.u64 	%rd3, [__cudaparm__Z36SEBS_Daily_Evapotranspiration_KernelPfS_S_S_S_S_S_S_S_S_i_ComptMask];
	add.u64 	%rd4, %rd3, %rd2;
	ld.global.f32 	%f1, [%rd4+0];
	mov.f32 	%f2, 0f3f800000;     	// 1
	setp.eq.f32 	%p2, %f1, %f2;
	@!%p2 bra 	$L_0_32258;
	.loc	14	76	0
	ld.param.u64 	%rd5, [__cudaparm__Z36SEBS_Daily_Evapotranspiration_KernelPfS_S_S_S_S_S_S_S_S_i_Ta_av_K];
	add.u64 	%rd6, %rd5, %rd2;
	ld.global.f32 	%f3, [%rd6+0];
	st.shared.f32 	[__cuda_local_var_15612_32_non_const_sTa_av_K], %f3;
	.loc	14	77	0
	ld.param.u64 	%rd7, [__cudaparm__Z36SEBS_Daily_Evapotranspiration_KernelPfS_S_S_S_S_S_S_S_S_i_day_angle];
	ld.global.f32 	%f4, [%rd7+0];
	ld.param.u64 	%rd8, [__cudaparm__Z36SEBS_Daily_Evapotranspiration_KernelPfS_S_S_S_S_S_S_S_S_i_lat_rad];
	add.u64 	%rd9, %rd8, %rd2;
	ld.global.f32 	%f5, [%rd9+0];
	ld.param.u64 	%rd10, [__cudaparm__Z36SEBS_Daily_Evapotranspiration_KernelPfS_S_S_S_S_S_S_S_S_i_albedo];
	add.u64 	%rd11, %rd10, %rd2;
	ld.global.f32 	%f6, [%rd11+0];
	ld.param.u64 	%rd12, [__cudaparm__Z36SEBS_Daily_Evapotranspiration_KernelPfS_S_S_S_S_S_S_S_S_i_SWd24_Wm];
	add.u64 	%rd13, %rd12, %rd2;
	ld.global.f32 	%f7, [%rd13+0];
	ld.param.u64 	%rd14, [__cudaparm__Z36SEBS_Daily_Evapotranspiration_KernelPfS_S_S_S_S_S_S_S_S_i_evapfr];
	add.u64 	%rd15, %rd14, %rd2;
	ld.global.f32 	%f8, [%rd15+0];
	ld.param.u64 	%rd16, [__cudaparm__Z36SEBS_Daily_Evapotranspiration_KernelPfS_S_S_S_S_S_S_S_S_i_Ns];
	add.u64 	%rd17, %rd16, %rd2;
	ld.global.f32 	%f9, [%rd17+0];
	.loc	16	3788	0
	mov.f32 	%f10, 0fbfb3d70a;    	// -1.405
	add.f32 	%f11, %f4, %f10;
	mov.f32 	%f12, %f11;
	.loc	16	3736	0
	abs.f32 	%f13, %f11;
	mov.f32 	%f14, 0f7f800000;    	// ((1.0F)/(0.0F))
	setp.eq.f32 	%p3, %f13, %f14;
	@!%p3 bra 	$Lt_0_32770;
	.loc	16	3737	0
	mov.f32 	%f15, 0f00000000;    	// 0
	mul.rn.f32 	%f12, %f11, %f15;
$Lt_0_32770:
	.loc	16	3509	0
	mov.f32 	%f16, 0f3f22f983;    	// 0.63662
	mul.f32 	%f17, %f12, %f16;
	cvt.rni.s32.f32 	%r5, %f17;
	mov.s32 	%r6, %r5;
	.loc	16	3213	0
	cvt.rn.f32.s32 	%f18, %r5;
	neg.f32 	%f19, %f18;
	mov.f32 	%f20, %f19;
	mov.f32 	%f21, 0f3fc90000;    	// 1.57031
	mov.f32 	%f22, %f21;
	mov.f32 	%f23, %f12;
	mad.f32 %f24, %f20, %f22, %f23;
	mov.f32 	%f25, %f24;
	mov.f32 	%f26, %f19;
	mov.f32 	%f27, 0f39fd8000;    	// 0.000483513
	mov.f32 	%f28, %f27;
	mov.f32 	%f29, %f25;
	mad.f32 %f30, %f26, %f28, %f29;
	mov.f32 	%f31, %f30;
	mov.f32 	%f32, %f19;
	mov.f32 	%f33, 0f34a88000;    	// 3.13856e-07
	mov.f32 	%f34, %f33;
	mov.f32 	%f35, %f31;
	mad.f32 %f36, %f32, %f34, %f35;
	mov.f32 	%f37, %f36;
	mov.f32 	%f38, %f19;
	mov.f32 	%f39, 0f2e85a309;    	// 6.0771e-11
	mov.f32 	%f40, %f39;
	mov.f32 	%f41, %f37;
	mad.f32 %f42, %f38, %f40, %f41;
	mov.f32 	%f43, %f42;
	.loc	16	3520	0
	mov.f32 	%f44, %f43;
	abs.f32 	%f45, %f12;
	mov.f32 	%f46, 0f473ba700;    	// 48039
	setp.gt.f32 	%p4, %f45, %f46;
	@!%p4 bra 	$Lt_0_33282;
	.loc	16	3523	0
	mov.u64 	%rd18, __cudart_i2opi_f;
	.loc	16	3442	0
	mov.b32 	%r7, %f12;
	and.b32 	%r8, %r7, -2147483648;
	mov.s32 	%r9, %r8;
	.loc	16	24	0
	shl.b32 	%r10, %r7, 8;
	or.b32 	%r11, %r10, -2147483648;
	mov.s64 	%rd19, %rd18;
	mov.u64 	%rd20, __cuda___cuda_result_1684;
	mov.s32 	%r12, 0;
	mov.u32 	%r13, 0;
$Lt_0_34306:
 //<loop> Loop body line 24, nesting depth: 1, iterations: 6
	.loc	16	3457	0
	ld.const.u32 	%r14, [%rd19+0];
	mul.lo.u32 	%r15, %r11, %r14;
	add.u32 	%r16, %r15, %r13;
	.loc	16	3458	0
	set.gt.u32.u32 	%r17, %r15, %r16;
	neg.s32 	%r18, %r17;
	mul.hi.u32 	%r19, %r14, %r11;
	add.u32 	%r13, %r18, %r19;
	.loc	16	3459	0
	st.local.u32 	[%rd20+0], %r16;
	add.s32 	%r12, %r12, 1;
	add.u64 	%rd20, %rd20, 4;
	add.u64 	%rd19, %rd19, 4;
	mov.u32 	%r20, 6;
	setp.ne.s32 	%p5, %r12, %r20;
	@%p5 bra 	$Lt_0_34306;
	.loc	16	3461	0
	st.local.u32 	[__cuda___cuda_result_1684+24], %r13;
	.loc	16	3466	0
	shl.b32 	%r21, %r7, 1;
	shr.u32 	%r22, %r21, 24;
	sub.u32 	%r23, %r22, 128;
	mov.u64 	%rd21, __cuda___cuda_result_1684;
	shr.u32 	%r24, %r23, 5;
	mov.s32 	%r25, 4;
	sub.s32 	%r26, %r25, %r24;
	cvt.s64.s32 	%rd22, %r26;
	mul.wide.s32 	%rd23, %r26, 4;
	add.u64 	%rd24, %rd21, %rd23;
	ld.local.u32 	%r13, [%rd24+8];
	.loc	16	3467	0
	ld.local.u32 	%r27, [%rd24+4];
	and.b32 	%r28, %r23, 31;
	mov.u32 	%r29, 0;
	setp.eq.u32 	%p6, %r28, %r29;
	@%p6 bra 	$Lt_0_34818;
	.loc	16	3470	0
	mov.s32 	%r30, 32;
	sub.s32 	%r31, %r30, %r28;
	shr.u32 	%r32, %r27, %r31;
	shl.b32 	%r33, %r13, %r28;
	add.u32 	%r13, %r32, %r33;
	.loc	16	3471	0
	ld.local.u32 	%r34, [%rd24+0];
	shr.u32 	%r35, %r34, %r31;
	shl.b32 	%r36, %r27, %r28;
	add.u32 	%r27, %r35, %r36;
$Lt_0_34818:
	.loc	16	3473	0
	shr.u32 	%r37, %r13, 30;
	.loc	16	3475	0
	shr.u32 	%r38, %r27, 30;
	shl.b32 	%r39, %r13, 2;
	add.u32 	%r13, %r38, %r39;
	.loc	16	3476	0
	shl.b32 	%r27, %r27, 2;
	.loc	16	3478	0
	shr.u32 	%r40, %r13, 31;
	add.u32 	%r41, %r37, %r40;
	.loc	16	3473	0
	neg.s32 	%r42, %r41;
	mov.u32 	%r43, 0;
	setp.ne.u32 	%p7, %r8, %r43;
	selp.s32 	%r12, %r42, %r41, %p7;
	.loc	16	3480	0
	mov.s32 	%r6, %r12;
	mov.u32 	%r44, 0;
	setp.eq.u32 	%p8, %r40, %r44;
	@%p8 bra 	$Lt_0_35330;
	.loc	16	3484	0
	neg.s32 	%r27, %r27;
	.loc	16	3486	0
	mov.u32 	%r45, 0;
	set.eq.u32.u32 	%r46, %r27, %r45;
	neg.s32 	%r47, %r46;
	not.b32 	%r48, %r13;
	add.u32 	%r13, %r47, %r48;
	.loc	16	3487	0
	xor.b32 	%r9, %r8, -2147483648;
$Lt_0_35330:
	.loc	16	3490	0
	mov.u32 	%r49, 0;
	setp.eq.s32 	%p9, %r13, %r49;
	@%p9 bra 	$Lt_0_36098;
	.loc	18	3402	0
	cvt.rz.f32.u32 	%f47, %r13;
	mov.b32 	%r50, %f47;
	shr.s32 	%r51, %r50, 23;
	mov.s32 	%r52, 158;
	sub.s32 	%r53, %r52, %r51;
	bra.uni 	$Lt_0_35842;
$Lt_0_36098:
	mov.s32 	%r53, 32;
$Lt_0_35842:
	.loc	16	3490	0
	mov.s32 	%r54, %r53;
	mov.s32 	%r55, %r54;
	.loc	18	3402	0
	mov.s32 	%r56, 32;
	sub.s32 	%r57, %r56, %r54;
	shr.u32 	%r58, %r27, %r57;
	shl.b32 	%r59, %r13, %r54;
	add.u32 	%r60, %r58, %r59;
	mov.u32 	%r61, 0;
	setp.ne.u32 	%p10, %r54, %r61;
	selp.u32 	%r62, %r60, %r13, %p10;
	.loc	16	3494	0
	mul.lo.u32 	%r27, %r62, -921707870;
	.loc	16	3495	0
	mov.u32 	%r63, -921707870;
	mul.hi.u32 	%r13, %r62, %r63;
	mov.u32 	%r64, 0;
	setp.le.s32 	%p11, %r13, %r64;
	@%p11 bra 	$Lt_0_36354;
	.loc	16	3497	0
	shr.u32 	%r65, %r27, 31;
	shl.b32 	%r66, %r13, 1;
	add.u32 	%r13, %r65, %r66;
	.loc	16	3498	0
	add.u32 	%r55, %r54, 1;
$Lt_0_36354:
	.loc	16	3523	0
	add.u32 	%r67, %r13, 1;
	shr.u32 	%r68, %r67, 7;
	add.u32 	%r69, %r68, 1;
	shr.u32 	%r70, %r69, 1;
	mov.s32 	%r71, 126;
	sub.s32 	%r72, %r71, %r55;
	shl.b32 	%r73, %r72, 23;
	add.u32 	%r74, %r70, %r73;
	or.b32 	%r75, %r9, %r74;
	mov.b32 	%f44, %r75;
$Lt_0_33282:
	.loc	16	3740	0
	mov.u64 	%rd18, __cudart_i2opi_f;
	mul.f32 	%f48, %f44, %f44;
	and.b32 	%r76, %r6, 1;
	mov.u32 	%r77, 0;
	setp.eq.s32 	%p12, %r76, %r77;
	@%p12 bra 	$Lt_0_37122;
	.loc	16	3213	0
	mov.f32 	%f49, 0f37ccf5ce;    	// 2.44332e-05
	mov.f32 	%f50, %f49;
	mov.f32 	%f51, %f48;
	mov.f32 	%f52, 0fbab6061a;    	// -0.00138873
	mov.f32 	%f53, %f52;
	mad.f32 %f54, %f50, %f51, %f53;
	mov.f32 	%f55, %f54;
	mov.f32 	%f56, %f55;
	mov.f32 	%f57, %f48;
	mov.f32 	%f58, 0f3d2aaaa5;    	// 0.0416666
	mov.f32 	%f59, %f58;
	mad.f32 %f60, %f56, %f57, %f59;
	mov.f32 	%f61, %f60;
	mov.f32 	%f62, %f61;
	mov.f32 	%f63, %f48;
	mov.f32 	%f64, 0fbf000000;    	// -0.5
	mov.f32 	%f65, %f64;
	mad.f32 %f66, %f62, %f63, %f65;
	mov.f32 	%f67, %f66;
	mov.f32 	%f68, %f67;
	mov.f32 	%f69, %f48;
	mov.f32 	%f70, 0f3f800000;    	// 1
	mov.f32 	%f71, %f70;
	mad.f32 %f72, %f68, %f69, %f71;
	mov.f32 	%f73, %f72;
	.loc	16	3720	0
	mov.f32 	%f74, %f73;
	bra.uni 	$Lt_0_36866;
$Lt_0_37122:
	.loc	16	3213	0
	mov.f32 	%f75, 0fb94ca1f9;    	// -0.000195153
	mov.f32 	%f76, %f75;
	mov.f32 	%f77, %f48;
	mov.f32 	%f78, 0f3c08839e;    	// 0.00833216
	mov.f32 	%f79, %f78;
	mad.f32 %f80, %f76, %f77, %f79;
	mov.f32 	%f81, %f80;
	mov.f32 	%f82, %f81;
	mov.f32 	%f83, %f48;
	mov.f32 	%f84, 0fbe2aaaa3;    	// -0.166667
	mov.f32 	%f85, %f84;
	mad.f32 %f86, %f82, %f83, %f85;
	mov.f32 	%f87, %f86;
	mul.f32 	%f88, %f48, %f87;
	mov.f32 	%f89, %f88;
	mov.f32 	%f90, %f44;
	mov.f32 	%f91, %f44;
	mad.f32 %f92, %f89, %f90, %f91;
	mov.f32 	%f93, %f92;
	.loc	16	3722	0
	mov.f32 	%f74, %f93;
$Lt_0_36866:
	and.b32 	%r78, %r6, 2;
	mov.u32 	%r79, 0;
	setp.eq.s32 	%p13, %r78, %r79;
	@%p13 bra 	$Lt_0_37378;
	.loc	16	3213	0
	mov.f32 	%f94, %f74;
	mov.f32 	%f95, 0fbf800000;    	// -1
	mov.f32 	%f96, %f95;
	mov.f32 	%f97, 0f00000000;    	// 0
	mov.f32 	%f98, %f97;
	mad.f32 %f99, %f94, %f96, %f98;
	mov.f32 	%f100, %f99;
	.loc	16	3725	0
	mov.f32 	%f74, %f100;
$Lt_0_37378:
	.loc	16	3740	0
	mov.f32 	%f101, %f74;
	mov.f32 	%f102, 0f00000000;   	// 0
	setp.eq.f32 	%p14, %f44, %f102;
	@!%p14 bra 	$Lt_0_37890;
	.loc	16	3743	0
	mov.f32 	%f103, 0f00000000;   	// 0
	mul.rn.f32 	%f101, %f44, %f103;
$Lt_0_37890:
	.loc	14	19	0
	mov.f32 	%f104, 0f3ed18fc5;   	// 0.4093
	mul.f32 	%f105, %f101, %f104;
	mov.f32 	%f106, %f105;
	.loc	16	3931	0
	abs.f32 	%f107, %f105;
	mov.f32 	%f108, 0f7f800000;   	// ((1.0F)/(0.0F))
	setp.eq.f32 	%p15, %f107, %f108;
	@!%p15 bra 	$Lt_0_38402;
	.loc	16	3932	0
	mov.f32 	%f109, 0f00000000;   	// 0
	mul.rn.f32 	%f106, %f105, %f109;
$Lt_0_38402:
	.loc	16	3509	0
	mov.f32 	%f110, 0f3f22f983;   	// 0.63662
	mul.f32 	%f111, %f106, %f110;
	cvt.rni.s32.f32 	%r80, %f111;
	mov.s32 	%r81, %r80;
	.loc	16	3213	0
	cvt.rn.f32.s32 	%f112, %r80;
	neg.f32 	%f113, %f112;
	mov.f32 	%f114, %f113;
	mov.f32 	%f115, 0f3fc90000;   	// 1.57031
	mov.f32 	%f116, %f115;
	mov.f32 	%f117, %f106;
	mad.f32 %f118, %f114, %f116, %f117;
	mov.f32 	%f119, %f118;
	mov.f32 	%f120, %f113;
	mov.f32 	%f121, 0f39fd8000;   	// 0.000483513
	mov.f32 	%f122, %f121;
	mov.f32 	%f123, %f119;
	mad.f32 %f124, %f120, %f122, %f123;
	mov.f32 	%f119, %f124;
	mov.f32 	%f125, %f113;
	mov.f32 	%f126, 0f34a88000;   	// 3.13856e-07
	mov.f32 	%f127, %f126;
	mov.f32 	%f128, %f119;
	mad.f32 %f129, %f125, %f127, %f128;
	mov.f32 	%f119, %f129;
	mov.f32 	%f130, %f113;
	mov.f32 	%f131, 0f2e85a309;   	// 6.0771e-11
	mov.f32 	%f132, %f131;
	mov.f32 	%f133, %f119;
	mad.f32 %f134, %f130, %f132, %f133;
	mov.f32 	%f119, %f134;
	.loc	16	3520	0
	mov.f32 	%f135, %f119;
	abs.f32 	%f136, %f106;
	mov.f32 	%f137, 0f473ba700;   	// 48039
	setp.gt.f32 	%p16, %f136, %f137;
	@!%p16 bra 	$Lt_0_38914;
	.loc	16	3442	0
	mov.b32 	%r82, %f106;
	and.b32 	%r83, %r82, -2147483648;
	mov.s32 	%r84, %r83;
	.loc	16	24	0
	shl.b32 	%r85, %r82, 8;
	mov.s64 	%rd25, %rd18;
	mov.u64 	%rd26, __cuda___cuda_result_44112;
	or.b32 	%r86, %r85, -2147483648;
	mov.s32 	%r87, 0;
	mov.u32 	%r88, 0;
$Lt_0_39938:
 //<loop> Loop body line 24, nesting depth: 1, iterations: 6
	.loc	16	3457	0
	ld.const.u32 	%r89, [%rd25+0];
	mul.lo.u32 	%r90, %r86, %r89;
	add.u32 	%r91, %r90, %r88;
	.loc	16	3458	0
	set.gt.u32.u32 	%r92, %r90, %r91;
	neg.s32 	%r93, %r92;
	mul.hi.u32 	%r94, %r89, %r86;
	add.u32 	%r88, %r93, %r94;
	.loc	16	3459	0
	st.local.u32 	[%rd26+0], %r91;
	add.s32 	%r87, %r87, 1;
	add.u64 	%rd26, %rd26, 4;
	add.u64 	%rd25, %rd25, 4;
	mov.u32 	%r95, 6;
	setp.ne.s32 	%p17, %r87, %r95;
	@%p17 bra 	$Lt_0_39938;
	.loc	16	3461	0
	mov.u64 	%rd27, __cuda___cuda_result_44112;
	st.local.u32 	[__cuda___cuda_result_44112+24], %r88;
	.loc	16	3466	0
	shl.b32 	%r96, %r82, 1;
	shr.u32 	%r97, %r96, 24;
	sub.u32 	%r98, %r97, 128;
	shr.u32 	%r99, %r98, 5;
	mov.s32 	%r100, 4;
	sub.s32 	%r101, %r100, %r99;
	cvt.s64.s32 	%rd28, %r101;
	mul.wide.s32 	%rd29, %r101, 4;
	add.u64 	%rd30, %rd27, %rd29;
	ld.local.u32 	%r88, [%rd30+8];
	.loc	16	3467	0
	ld.local.u32 	%r102, [%rd30+4];
	and.b32 	%r103, %r98, 31;
	mov.u32 	%r104, 0;
	setp.eq.u32 	%p18, %r103, %r104;
	@%p18 bra 	$Lt_0_40450;
	.loc	16	3470	0
	mov.s32 	%r105, 32;
	sub.s32 	%r106, %r105, %r103;
	shr.u32 	%r107, %r102, %r106;
	shl.b32 	%r108, %r88, %r103;
	add.u32 	%r88, %r107, %r108;
	.loc	16	3471	0
	ld.local.u32 	%r109, [%rd30+0];
	shr.u32 	%r110, %r109, %r106;
	shl.b32 	%r111, %r102, %r103;
	add.u32 	%r102, %r110, %r111;
$Lt_0_40450:
	.loc	16	3473	0
	shr.u32 	%r112, %r88, 30;
	.loc	16	3475	0
	shr.u32 	%r113, %r102, 30;
	shl.b32 	%r114, %r88, 2;
	add.u32 	%r88, %r113, %r114;
	.loc	16	3476	0
	shl.b32 	%r102, %r102, 2;
	.loc	16	3478	0
	shr.u32 	%r115, %r88, 31;
	add.u32 	%r116, %r112, %r115;
	.loc	16	3473	0
	neg.s32 	%r117, %r116;
	mov.u32 	%r118, 0;
	setp.ne.u32 	%p19, %r83, %r118;
	selp.s32 	%r87, %r117, %r116, %p19;
	.loc	16	3480	0
	mov.s32 	%r81, %r87;
	mov.u32 	%r119, 0;
	setp.eq.u32 	%p20, %r115, %r119;
	@%p20 bra 	$Lt_0_40962;
	.loc	16	3484	0
	neg.s32 	%r102, %r102;
	.loc	16	3486	0
	mov.u32 	%r120, 0;
	set.eq.u32.u32 	%r121, %r102, %r120;
	neg.s32 	%r122, %r121;
	not.b32 	%r123, %r88;
	add.u32 	%r88, %r122, %r123;
	.loc	16	3487	0
	xor.b32 	%r84, %r83, -2147483648;
$Lt_0_40962:
	.loc	16	3490	0
	mov.u32 	%r124, 0;
	setp.eq.s32 	%p21, %r88, %r124;
	@%p21 bra 	$Lt_0_41730;
	.loc	18	3402	0
	cvt.rz.f32.u32 	%f138, %r88;
	mov.b32 	%r125, %f138;
	shr.s32 	%r126, %r125, 23;
	mov.s32 	%r127, 158;
	sub.s32 	%r128, %r127, %r126;
	bra.uni 	$Lt_0_41474;
$Lt_0_41730:
	mov.s32 	%r128, 32;
$Lt_0_41474:
	.loc	16	3490	0
	mov.s32 	%r129, %r128;
	mov.s32 	%r130, %r129;
	.loc	18	3402	0
	mov.s32 	%r131, 32;
	sub.s32 	%r132, %r131, %r129;
	shr.u32 	%r133, %r102, %r132;
	shl.b32 	%r134, %r88, %r129;
	add.u32 	%r135, %r133, %r134;
	mov.u32 	%r136, 0;
	setp.ne.u32 	%p22, %r129, %r136;
	selp.u32 	%r137, %r135, %r88, %p22;
	.loc	16	3494	0
	mul.lo.u32 	%r102, %r137, -921707870;
	.loc	16	3495	0
	mov.u32 	%r138, -921707870;
	mul.hi.u32 	%r88, %r137, %r138;
	mov.u32 	%r139, 0;
	setp.le.s32 	%p23, %r88, %r139;
	@%p23 bra 	$Lt_0_41986;
	.loc	16	3497	0
	shr.u32 	%r140, %r102, 31;
	shl.b32 	%r141, %r88, 1;
	add.u32 	%r88, %r140, %r141;
	.loc	16	3498	0
	add.u32 	%r130, %r129, 1;
$Lt_0_41986:
	.loc	16	3523	0
	add.u32 	%r142, %r88, 1;
	shr.u32 	%r143, %r142, 7;
	add.u32 	%r144, %r143, 1;
	shr.u32 	%r145, %r144, 1;
	mov.s32 	%r146, 126;
	sub.s32 	%r147, %r146, %r130;
	shl.b32 	%r148, %r147, 23;
	add.u32 	%r149, %r145, %r148;
	or.b32 	%r150, %r84, %r149;
	mov.b32 	%f135, %r150;
$Lt_0_38914:
	.loc	16	3268	0
	mov.u64 	%rd27, __cuda___cuda_result_44112;
	.loc	16	3213	0
	mul.f32 	%f139, %f135, %f135;
	mov.f32 	%f140, 0f3b86d46d;   	// 0.00411468
	mov.f32 	%f141, %f140;
	mov.f32 	%f142, %f139;
	mov.f32 	%f143, 0fbf52b7f4;   	// -0.823119
	mov.f32 	%f144, %f143;
	mad.f32 %f145, %f141, %f142, %f144;
	mov.f32 	%f146, %f145;
	mov.f32 	%f147, 0fc01e09d0;   	// -2.46935
	add.f32 	%f148, %f139, %f147;
	rcp.approx.f32 	%f149, %f148;
	mul.f32 	%f150, %f146, %f149;
	mul.f32 	%f151, %f139, %f150;
	mov.f32 	%f152, %f151;
	mov.f32 	%f153, %f135;
	mov.f32 	%f154, %f135;
	mad.f32 %f155, %f152, %f153, %f154;
	mov.f32 	%f156, %f155;
	.loc	16	3940	0
	rcp.approx.f32 	%f157, %f156;
	neg.f32 	%f158, %f157;
	and.b32 	%r151, %r81, 1;
	neg.s32 	%r152, %r151;
	slct.f32.s32 	%f159, %f156, %f158, %r152;
	.loc	14	19	0
	mov.f32 	%f160, %f5;
	.loc	16	3931	0
	abs.f32 	%f161, %f5;
	mov.f32 	%f162, 0f7f800000;   	// ((1.0F)/(0.0F))
	setp.eq.f32 	%p24, %f161, %f162;
	@!%p24 bra 	$Lt_0_42498;
	.loc	16	3932	0
	mov.f32 	%f163, 0f00000000;   	// 0
	mul.rn.f32 	%f160, %f5, %f163;
$Lt_0_42498:
	.loc	16	3509	0
	mov.f32 	%f164, 0f3f22f983;   	// 0.63662
	mul.f32 	%f165, %f160, %f164;
	cvt.rni.s32.f32 	%r153, %f165;
	mov.s32 	%r81, %r153;
	.loc	16	3213	0
	cvt.rn.f32.s32 	%f166, %r153;
	neg.f32 	%f167, %f166;
	mov.f32 	%f168, %f167;
	mov.f32 	%f169, 0f3fc90000;   	// 1.57031
	mov.f32 	%f170, %f169;
	mov.f32 	%f171, %f160;
	mad.f32 %f172, %f168, %f170, %f171;
	mov.f32 	%f119, %f172;
	mov.f32 	%f173, %f167;
	mov.f32 	%f174, 0f39fd8000;   	// 0.000483513
	mov.f32 	%f175, %f174;
	mov.f32 	%f176, %f119;
	mad.f32 %f177, %f173, %f175, %f176;
	mov.f32 	%f119, %f177;
	mov.f32 	%f178, %f167;
	mov.f32 	%f179, 0f34a88000;   	// 3.13856e-07
	mov.f32 	%f180, %f179;
	mov.f32 	%f181, %f119;
	mad.f32 %f182, %f178, %f180, %f181;
	mov.f32 	%f119, %f182;
	mov.f32 	%f183, %f167;
	mov.f32 	%f184, 0f2e85a309;   	// 6.0771e-11
	mov.f32 	%f185, %f184;
	mov.f32 	%f186, %f119;
	mad.f32 %f187, %f183, %f185, %f186;
	mov.f32 	%f119, %f187;
	.loc	16	3520	0
	mov.f32 	%f135, %f119;
	abs.f32 	%f188, %f160;
	mov.f32 	%f189, 0f473ba700;   	// 48039
	setp.gt.f32 	%p25, %f188, %f189;
	@!%p25 bra 	$Lt_0_43010;
	.loc	16	3442	0
	mov.b32 	%r154, %f160;
	and.b32 	%r155, %r154, -2147483648;
	mov.s32 	%r84, %r155;
	.loc	16	24	0
	shl.b32 	%r156, %r154, 8;
	or.b32 	%r157, %r156, -2147483648;
	mov.s64 	%rd25, %rd18;
	mov.u64 	%rd26, __cuda___cuda_result_44112;
	mov.s32 	%r87, 0;
	mov.u32 	%r88, 0;
$Lt_0_44034:
 //<loop> Loop body line 24, nesting depth: 1, iterations: 6
	.loc	16	3457	0
	ld.const.u32 	%r158, [%rd25+0];
	mul.lo.u32 	%r159, %r157, %r158;
	add.u32 	%r160, %r159, %r88;
	.loc	16	3458	0
	set.gt.u32.u32 	%r161, %r159, %r160;
	neg.s32 	%r162, %r161;
	mul.hi.u32 	%r163, %r158, %r157;
	add.u32 	%r88, %r162, %r163;
	.loc	16	3459	0
	st.local.u32 	[%rd26+0], %r160;
	add.s32 	%r87, %r87, 1;
	add.u64 	%rd26, %rd26, 4;
	add.u64 	%rd25, %rd25, 4;
	mov.u32 	%r164, 6;
	setp.ne.s32 	%p26, %r87, %r164;
	@%p26 bra 	$Lt_0_44034;
	.loc	16	3461	0
	st.local.u32 	[__cuda___cuda_result_44112+24], %r88;
	.loc	16	3466	0
	shl.b32 	%r165, %r154, 1;
	shr.u32 	%r166, %r165, 24;
	sub.u32 	%r167, %r166, 128;
	shr.u32 	%r168, %r167, 5;
	mov.s32 	%r169, 4;
	sub.s32 	%r170, %r169, %r168;
	cvt.s64.s32 	%rd31, %r170;
	mul.wide.s32 	%rd32, %r170, 4;
	add.u64 	%rd33, %rd27, %rd32;
	ld.local.u32 	%r88, [%rd33+8];
	.loc	16	3467	0
	ld.local.u32 	%r102, [%rd33+4];
	and.b32 	%r171, %r167, 31;
	mov.u32 	%r172, 0;
	setp.eq.u32 	%p27, %r171, %r172;
	@%p27 bra 	$Lt_0_44546;
	.loc	16	3470	0
	mov.s32 	%r173, 32;
	sub.s32 	%r174, %r173, %r171;
	shr.u32 	%r175, %r102, %r174;
	shl.b32 	%r176, %r88, %r171;
	add.u32 	%r88, %r175, %r176;
	.loc	16	3471	0
	ld.local.u32 	%r177, [%rd33+0];
	shr.u32 	%r178, %r177, %r174;
	shl.b32 	%r179, %r102, %r171;
	add.u32 	%r102, %r178, %r179;
$Lt_0_44546:
	.loc	16	3473	0
	shr.u32 	%r180, %r88, 30;
	.loc	16	3475	0
	shr.u32 	%r181, %r102, 30;
	shl.b32 	%r182, %r88, 2;
	add.u32 	%r88, %r181, %r182;
	.loc	16	3476	0
	shl.b32 	%r102, %r102, 2;
	.loc	16	3478	0
	shr.u32 	%r183, %r88, 31;
	add.u32 	%r184, %r180, %r183;
	.loc	16	3473	0
	neg.s32 	%r185, %r184;
	mov.u32 	%r186, 0;
	setp.ne.u32 	%p28, %r155, %r186;
	selp.s32 	%r87, %r185, %r184, %p28;
	.loc	16	3480	0
	mov.s32 	%r81, %r87;
	mov.u32 	%r187, 0;
	setp.eq.u32 	%p29, %r183, %r187;
	@%p29 bra 	$Lt_0_45058;
	.loc	16	3484	0
	neg.s32 	%r102, %r102;
	.loc	16	3486	0
	mov.u32 	%r188, 0;
	set.eq.u32.u32 	%r189, %r102, %r188;
	neg.s32 	%r190, %r189;
	not.b32 	%r191, %r88;
	add.u32 	%r88, %r190, %r191;
	.loc	16	3487	0
	xor.b32 	%r84, %r155, -2147483648;
$Lt_0_45058:
	.loc	16	3490	0
	mov.u32 	%r192, 0;
	setp.eq.s32 	%p30, %r88, %r192;
	@%p30 bra 	$Lt_0_45826;
	.loc	18	3402	0
	cvt.rz.f32.u32 	%f190, %r88;
	mov.b32 	%r193, %f190;
	shr.s32 	%r194, %r193, 23;
	mov.s32 	%r195, 158;
	sub.s32 	%r196, %r195, %r194;
	bra.uni 	$Lt_0_45570;
$Lt_0_45826:
	mov.s32 	%r196, 32;
$Lt_0_45570:
	.loc	16	3490	0
	mov.s32 	%r197, %r196;
	mov.s32 	%r130, %r197;
	.loc	18	3402	0
	mov.s32 	%r198, 32;
	sub.s32 	%r199, %r198, %r197;
	shr.u32 	%r200, %r102, %r199;
	shl.b32 	%r201, %r88, %r197;
	add.u32 	%r202, %r200, %r201;
	mov.u32 	%r203, 0;
	setp.ne.u32 	%p31, %r197, %r203;
	selp.u32 	%r204, %r202, %r88, %p31;
	.loc	16	3494	0
	mul.lo.u32 	%r102, %r204, -921707870;
	.loc	16	3495	0
	mov.u32 	%r205, -921707870;
	mul.hi.u32 	%r88, %r204, %r205;
	mov.u32 	%r206, 0;
	setp.le.s32 	%p32, %r88, %r206;
	@%p32 bra 	$Lt_0_46082;
	.loc	16	3497	0
	shr.u32 	%r207, %r102, 31;
	shl.b32 	%r208, %r88, 1;
	add.u32 	%r88, %r207, %r208;
	.loc	16	3498	0
	add.u32 	%r130, %r197, 1;
$Lt_0_46082:
	.loc	16	3523	0
	add.u32 	%r209, %r88, 1;
	shr.u32 	%r210, %r209, 7;
	add.u32 	%r211, %r210, 1;
	shr.u32 	%r212, %r211, 1;
	mov.s32 	%r213, 126;
	sub.s32 	%r214, %r213, %r130;
	shl.b32 	%r215, %r214, 23;
	add.u32 	%r216, %r212, %r215;
	or.b32 	%r217, %r84, %r216;
	mov.b32 	%f135, %r217;
$Lt_0_43010:
	.loc	16	3213	0
	mul.f32 	%f191, %f135, %f135;
	mov.f32 	%f192, 0f3b86d46d;   	// 0.00411468
	mov.f32 	%f193, %f192;
	mov.f32 	%f194, %f191;
	mov.f32 	%f195, 0fbf52b7f4;   	// -0.823119
	mov.f32 	%f196, %f195;
	mad.f32 %f197, %f193, %f194, %f196;
	mov.f32 	%f198, %f197;
	mov.f32 	%f199, 0fc01e09d0;   	// -2.46935
	add.f32 	%f200, %f191, %f199;
	rcp.approx.f32 	%f201, %f200;
	mul.f32 	%f202, %f198, %f201;
	mul.f32 	%f203, %f191, %f202;
	mov.f32 	%f204, %f203;
	mov.f32 	%f205, %f135;
	mov.f32 	%f206, %f135;
	mad.f32 %f207, %f204, %f205, %f206;
	mov.f32 	%f208, %f207;
	and.b32 	%r218, %r81, 1;
	rcp.approx.f32 	%f209, %f208;
	neg.f32 	%f210, %f209;
	neg.s32 	%r219, %r218;
	slct.f32.s32 	%f211, %f208, %f210, %r219;
	mul.f32 	%f212, %f159, %f211;
	abs.f32 	%f213, %f212;
	mov.f32 	%f214, 0f3f11eb85;   	// 0.57
	setp.gt.f32 	%p33, %f213, %f214;
	mov.f32 	%f215, 0f3f800000;   	// 1
	sub.f32 	%f216, %f215, %f213;
	mov.f32 	%f217, 0f3f000000;   	// 0.5
	mul.f32 	%f218, %f216, %f217;
	sqrt.approx.f32 	%f219, %f218;
	selp.f32 	%f220, %f219, %f213, %p33;
	mul.f32 	%f221, %f220, %f220;
	mov.f32 	%f222, 0f3d53f941;   	// 0.0517514
	mov.f32 	%f223, %f222;
	mov.f32 	%f224, %f221;
	mov.f32 	%f225, 0f3c94d2e9;   	// 0.018167
	mov.f32 	%f226, %f225;
	mad.f32 %f227, %f223, %f224, %f226;
	mov.f32 	%f228, %f227;
	mov.f32 	%f229, %f228;
	mov.f32 	%f230, %f221;
	mov.f32 	%f231, 0f3d3f841f;   	// 0.0467569
	mov.f32 	%f232, %f231;
	mad.f32 %f233, %f229, %f230, %f232;
	mov.f32 	%f228, %f233;
	mov.f32 	%f234, %f228;
	mov.f32 	%f235, %f221;
	mov.f32 	%f236, 0f3d994929;   	// 0.0748466
	mov.f32 	%f237, %f236;
	mad.f32 %f238, %f234, %f235, %f237;
	mov.f32 	%f228, %f238;
	mov.f32 	%f239, %f228;
	mov.f32 	%f240, %f221;
	mov.f32 	%f241, 0f3e2aab94;   	// 0.16667
	mov.f32 	%f242, %f241;
	mad.f32 %f243, %f239, %f240, %f242;
	mov.f32 	%f228, %f243;
	mul.f32 	%f244, %f221, %f228;
	mov.f32 	%f245, %f244;
	mov.f32 	%f246, %f220;
	mov.f32 	%f247, %f220;
	mad.f32 %f248, %f245, %f246, %f247;
	mov.f32 	%f228, %f248;
	.loc	18	1322	0
	add.f32 	%f249, %f228, %f228;
	mov.f32 	%f250, 0f3fc90fdb;   	// 1.5708
	sub.f32 	%f251, %f250, %f228;
	selp.f32 	%f252, %f249, %f251, %p33;
	mov.f32 	%f253, 0f3f666666;   	// 0.9
	mul.f32 	%f254, %f9, %f253;
	mov.f32 	%f255, 0f40490fdb;   	// 3.14159
	sub.f32 	%f256, %f255, %f252;
	neg.f32 	%f257, %f212;
	mov.b32 	%r220, %f257;
	mov.s32 	%r221, 0;
	setp.lt.s32 	%p34, %r220, %r221;
	selp.f32 	%f258, %f256, %f252, %p34;
	mov.f32 	%f259, 0f41c00000;   	// 24
	mul.f32 	%f260, %f258, %f259;
	mov.f32 	%f261, 0f40490fdb;   	// 3.14159
	div.full.f32 	%f262, %f260, %f261;
	div.full.f32 	%f263, %f254, %f262;
	.loc	16	3213	0
	mov.f32 	%f264, 0fc3889333;   	// -273.15
	add.f32 	%f265, %f3, %f264;
	mov.f32 	%f266, 0fba4baf96;   	// -0.000777
	mul.f32 	%f267, %f265, %f266;
	mul.f32 	%f268, %f265, %f267;
	mov.f32 	%f269, 0f3fb8aa3b;   	// 1.4427
	mul.f32 	%f270, %f268, %f269;
	cvt.rzi.f32.f32 	%f271, %f270;
	mov.f32 	%f272, %f271;
	mov.f32 	%f273, 0fbf317200;   	// -0.693146
	mov.f32 	%f274, %f273;
	mov.f32 	%f275, %f268;
	mad.f32 %f276, %f272, %f274, %f275;
	mov.f32 	%f277, %f276;
	mov.f32 	%f278, %f271;
	mov.f32 	%f279, 0fb5bfbe8e;   	// -1.42861e-06
	mov.f32 	%f280, %f279;
	mov.f32 	%f281, %f277;
	mad.f32 %f282, %f278, %f280, %f281;
	mov.f32 	%f283, %f282;
	.loc	14	49	0
	mov.f32 	%f284, 0f3373de45;   	// 5.678e-08
	mul.f32 	%f285, %f3, %f284;
	mul.f32 	%f286, %f3, %f285;
	mul.f32 	%f287, %f3, %f286;
	mul.f32 	%f288, %f3, %f287;
	mov.f32 	%f289, 0f3dcccccd;   	// 0.1
	add.f32 	%f290, %f263, %f289;
	mov.f32 	%f291, 0fbca3d70a;   	// -0.02
	mov.f32 	%f292, 0f3e85a1cb;   	// 0.261
	mov.f32 	%f293, 0f7f800000;   	// ((1.0F)/(0.0F))
	mov.f32 	%f294, 0f00000000;   	// 0
	ex2.approx.f32 	%f295, %f271;
	mov.f32 	%f296, 0f3fb8aa3b;   	// 1.4427
	mul.f32 	%f297, %f283, %f296;
	ex2.approx.f32 	%f298, %f297;
	mul.f32 	%f299, %f295, %f298;
	mov.f32 	%f300, 0fc2d20000;   	// -105
	setp.lt.f32 	%p35, %f268, %f300;
	selp.f32 	%f301, %f294, %f299, %p35;
	mov.f32 	%f302, 0f42d20000;   	// 105
	setp.gt.f32 	%p36, %f268, %f302;
	selp.f32 	%f303, %f293, %f301, %p36;
	mad.f32 	%f304, %f292, %f303, %f291;
	mul.f32 	%f305, %f290, %f304;
	mul.f32 	%f306, %f288, %f305;
	neg.f32 	%f307, %f306;
	mov.f32 	%f308, 0f3db0f27c;   	// 0.0864
	mul.f32 	%f309, %f307, %f308;
	.loc	14	53	0
	mov.f32 	%f310, 0f47a8c000;   	// 86400
	mul.f32 	%f311, %f7, %f310;
	mov.f32 	%f312, 0f3f800000;   	// 1
	sub.f32 	%f313, %f312, %f6;
	mov.f32 	%f314, 0f358637bd;   	// 1e-06
	mul.f32 	%f315, %f311, %f314;
	mul.f32 	%f316, %f313, %f315;
	add.f32 	%f317, %f316, %f309;
	ld.param.u64 	%rd34, [__cudaparm__Z36SEBS_Daily_Evapotranspiration_KernelPfS_S_S_S_S_S_S_S_S_i_Rndaily];
	add.u64 	%rd35, %rd34, %rd2;
	st.global.f32 	[%rd35+0], %f317;
	.loc	14	56	0
	mov.f32 	%f318, 0f00000000;   	// 0
	max.f32 	%f319, %f317, %f318;
	mul.f32 	%f320, %f8, %f319;
	mov.f32 	%f321, 0f40201062;   	// 2.501
	mov.f32 	%f322, 0f3b1abb02;   	// 0.002361
	mul.f32 	%f323, %f265, %f322;
	sub.f32 	%f324, %f321, %f323;
	mov.f32 	%f325, 0f3f7f7cee;   	// 0.998
	mul.f32 	%f326, %f324, %f325;
	div.full.f32 	%f327, %f320, %f326;
	ld.param.u64 	%rd36, [__cudaparm__Z36SEBS_Daily_Evapotranspiration_KernelPfS_S_S_S_S_S_S_S_S_i_Edaily];
	add.u64 	%rd37, %rd36, %rd2;
	st.global.f32 	[%rd37+0], %f327;
	.loc	14	77	0
	bra.uni 	$L_0_32002;
$Lt_0_46594:
$L_0_32258:
	.loc	14	90	0
	mov.f32 	%f328, 0fc61c3c00;   	// -9999
	ld.param.u64 	%rd38, [__cudaparm__Z36SEBS_Daily_Evapotranspiration_KernelPfS_S_S_S_S_S_S_S_S_i_Rndaily];
	add.u64 	%rd39, %rd38, %rd2;
	st.global.f32 	[%rd39+0], %f328;
	.loc	14	91	0
	mov.f32 	%f329, 0fc61c3c00;   	// -9999
	ld.param.u64 	%rd40, [__cudaparm__Z36SEBS_Daily_Evapotranspiration_KernelPfS_S_S_S_S_S_S_S_S_i_Edaily];
	add.u64 	%rd41, %rd40, %rd2;
	st.global.f32 	[%rd41+0], %f329;
$L_0_32002:
	.loc	14	93	0
	exit;
$LDWend__Z36SEBS_Daily_Evapotranspiration_KernelPfS_S_S_S_S_S_S_S_S_i:
	} // _Z36SEBS_Daily_Evapotranspiration_KernelPfS_S_S_S_S_S_S_S_S_i



// ===== COMPILED SASS (sm_100) =====

	.target	sm_100

	.elftype	@"ET_EXEC"


//--------------------- .note.nv.tkinfo           --------------------------
	.section	.note.nv.tkinfo,"",@"SHT_NOTE"
	.sectionflags	@"SHF_NOTE_NV_TKINFO"
	.tkinfo
        /*0018*/ 	.word	0x00000002
        /*0030*/ 	.string	""
        /*0030*/ 	.string	"ptxas"
        /*0030*/ 	.string	"Cuda compilation tools, release 13.0, V13.0.88"
        /*0030*/ 	.string	"Build cuda_13.0.r13.0/compiler.36424714_0"
        /*0030*/ 	.string	"-arch sm_100 "



//--------------------- .note.nv.cuinfo           --------------------------
	.section	.note.nv.cuinfo,"",@"SHT_NOTE"
	.sectionflags	@"SHF_NOTE_NV_CUINFO"
        /*0018*/ 	.short	0x0002
        /*001a*/ 	.short	0x000d
        /*001c*/ 	.short	0x0082
	.zero		2


//--------------------- .nv.info                  --------------------------
	.section	.nv.info,"",@"SHT_CUDA_INFO"
	.align	4


	//----- nvinfo : EIATTR_REGCOUNT
	.align		4
        /*0000*/ 	.byte	0x04, 0x2f
        /*0002*/ 	.short	(.L_2 - .L_1)
	.align		4
.L_1:
        /*0004*/ 	.word	index@(_Z36SEBS_Daily_Evapotranspiration_KernelPfS_S_S_S_S_S_S_S_S_i)
        /*0008*/ 	.word	0x00000021


	//----- nvinfo : EIATTR_FRAME_SIZE
	.align		4
.L_2:
        /*000c*/ 	.byte	0x04, 0x11
        /*000e*/ 	.short	(.L_4 - .L_3)
	.align		4
.L_3:
        /*0010*/ 	.word	index@(_Z36SEBS_Daily_Evapotranspiration_KernelPfS_S_S_S_S_S_S_S_S_i)
        /*0014*/ 	.word	0x00000000


	//----- nvinfo : EIATTR_MIN_STACK_SIZE
	.align		4
.L_4:
        /*0018*/ 	.byte	0x04, 0x12
        /*001a*/ 	.short	(.L_6 - .L_5)
	.align		4
.L_5:
        /*001c*/ 	.word	index@(_Z36SEBS_Daily_Evapotranspiration_KernelPfS_S_S_S_S_S_S_S_S_i)
        /*0020*/ 	.word	0x00000000
.L_6:


//--------------------- .nv.compat                --------------------------
	.section	.nv.compat,"",@"SHT_CUDA_COMPAT_INFO"
	.align	4
        /*0000*/ 	.byte	0x02, 0x09, 0x00, 0x00, 0x02, 0x02, 0x01, 0x00, 0x02, 0x05, 0x05, 0x00, 0x03, 0x07, 0x01, 0x01
        /*0010*/ 	.byte	0x02, 0x03, 0x00, 0x00, 0x02, 0x06, 0x01, 0x00, 0x04, 0x0b, 0x08, 0x00, 0x01, 0x00, 0x00, 0x00
        /*0020*/ 	.byte	0x00, 0x00, 0x00, 0x00


//--------------------- .nv.info._Z36SEBS_Daily_Evapotranspiration_KernelPfS_S_S_S_S_S_S_S_S_i --------------------------
	.section	.nv.info._Z36SEBS_Daily_Evapotranspiration_KernelPfS_S_S_S_S_S_S_S_S_i,"",@"SHT_CUDA_INFO"
	.sectionflags	@""
	.align	4


	//----- nvinfo : EIATTR_CUDA_API_VERSION
	.align		4
        /*0000*/ 	.byte	0x04, 0x37
        /*0002*/ 	.short	(.L_8 - .L_7)
.L_7:
        /*0004*/ 	.word	0x00000082


	//----- nvinfo : EIATTR_KPARAM_INFO
	.align		4
.L_8:
        /*0008*/ 	.byte	0x04, 0x17
        /*000a*/ 	.short	(.L_10 - .L_9)
.L_9:
        /*000c*/ 	.word	0x00000000
        /*0010*/ 	.short	0x000a
        /*0012*/ 	.short	0x0050
        /*0014*/ 	.byte	0x00, 0xf0, 0x11, 0x00


	//----- nvinfo : EIATTR_KPARAM_INFO
	.align		4
.L_10:
        /*0018*/ 	.byte	0x04, 0x17
        /*001a*/ 	.short	(.L_12 - .L_11)
.L_11:
        /*001c*/ 	.word	0x00000000
        /*0020*/ 	.short	0x0009
        /*0022*/ 	.short	0x0048
        /*0024*/ 	.byte	0x00, 0xf0, 0x21, 0x00


	//----- nvinfo : EIATTR_KPARAM_INFO
	.align		4
.L_12:
        /*0028*/ 	.byte	0x04, 0x17
        /*002a*/ 	.short	(.L_14 - .L_13)
.L_13:
        /*002c*/ 	.word	0x00000000
        /*0030*/ 	.short	0x0008
        /*0032*/ 	.short	0x0040
        /*0034*/ 	.byte	0x00, 0xf0, 0x21, 0x00


	//----- nvinfo : EIATTR_KPARAM_INFO
	.align		4
.L_14:
        /*0038*/ 	.byte	0x04, 0x17
        /*003a*/ 	.short	(.L_16 - .L_15)
.L_15:
        /*003c*/ 	.word	0x00000000
        /*0040*/ 	.short	0x0007
        /*0042*/ 	.short	0x0038
        /*0044*/ 	.byte	0x00, 0xf0, 0x21, 0x00


	//----- nvinfo : EIATTR_KPARAM_INFO
	.align		4
.L_16:
        /*0048*/ 	.byte	0x04, 0x17
        /*004a*/ 	.short	(.L_18 - .L_17)
.L_17:
        /*004c*/ 	.word	0x00000000
        /*0050*/ 	.short	0x0006
        /*0052*/ 	.short	0x0030
        /*0054*/ 	.byte	0x00, 0xf0, 0x21, 0x00


	//----- nvinfo : EIATTR_KPARAM_INFO
	.align		4
.L_18:
        /*0058*/ 	.byte	0x04, 0x17
        /*005a*/ 	.short	(.L_20 - .L_19)
.L_19:
        /*005c*/ 	.word	0x00000000
        /*0060*/ 	.short	0x0005
        /*0062*/ 	.short	0x0028
        /*0064*/ 	.byte	0x00, 0xf0, 0x21, 0x00


	//----- nvinfo : EIATTR_KPARAM_INFO
	.align		4
.L_20:
        /*0068*/ 	.byte	0x04, 0x17
        /*006a*/ 	.short	(.L_22 - .L_21)
.L_21:
        /*006c*/ 	.word	0x00000000
        /*0070*/ 	.short	0x0004
        /*0072*/ 	.short	0x0020
        /*0074*/ 	.byte	0x00, 0xf0, 0x21, 0x00


	//----- nvinfo : EIATTR_KPARAM_INFO
	.align		4
.L_22:
        /*0078*/ 	.byte	0x04, 0x17
        /*007a*/ 	.short	(.L_24 - .L_23)
.L_23:
        /*007c*/ 	.word	0x00000000
        /*0080*/ 	.short	0x0003
        /*0082*/ 	.short	0x0018
        /*0084*/ 	.byte	0x00, 0xf0, 0x21, 0x00


	//----- nvinfo : EIATTR_KPARAM_INFO
	.align		4
.L_24:
        /*0088*/ 	.byte	0x04, 0x17
        /*008a*/ 	.short	(.L_26 - .L_25)
.L_25:
        /*008c*/ 	.word	0x00000000
        /*0090*/ 	.short	0x0002
        /*0092*/ 	.short	0x0010
        /*0094*/ 	.byte	0x00, 0xf0, 0x21, 0x00


	//----- nvinfo : EIATTR_KPARAM_INFO
	.align		4
.L_26:
        /*0098*/ 	.byte	0x04, 0x17
        /*009a*/ 	.short	(.L_28 - .L_27)
.L_27:
        /*009c*/ 	.word	0x00000000
        /*00a0*/ 	.short	0x0001
        /*00a2*/ 	.short	0x0008
        /*00a4*/ 	.byte	0x00, 0xf0, 0x21, 0x00


	//----- nvinfo : EIATTR_KPARAM_INFO
	.align		4
.L_28:
        /*00a8*/ 	.byte	0x04, 0x17
        /*00aa*/ 	.short	(.L_30 - .L_29)
.L_29:
        /*00ac*/ 	.word	0x00000000
        /*00b0*/ 	.short	0x0000
        /*00b2*/ 	.short	0x0000
        /*00b4*/ 	.byte	0x00, 0xf0, 0x21, 0x00


	//----- nvinfo : EIATTR_SPARSE_MMA_MASK
	.align		4
.L_30:
        /*00b8*/ 	.byte	0x03, 0x50
        /*00ba*/ 	.short	0x0000


	//----- nvinfo : EIATTR_MAXREG_COUNT
	.align		4
        /*00bc*/ 	.byte	0x03, 0x1b
        /*00be*/ 	.short	0x00ff


	//----- nvinfo : EIATTR_MERCURY_ISA_VERSION
	.align		4
        /*00c0*/ 	.byte	0x03, 0x5f
        /*00c2*/ 	.short	0x0101


	//----- nvinfo : EIATTR_VRC_CTA_INIT_COUNT
	.align		4
        /*00c4*/ 	.byte	0x02, 0x4a
	.zero		1
	.zero		1


	//----- nvinfo : EIATTR_EXIT_INSTR_OFFSETS
	.align		4
        /*00c8*/ 	.byte	0x04, 0x1c
        /*00ca*/ 	.short	(.L_32 - .L_31)


	//   ....[0]....
.L_31:
        /*00cc*/ 	.word	0x00002d10


	//   ....[1]....
        /*00d0*/ 	.word	0x00002da0


	//----- nvinfo : EIATTR_CRS_STACK_SIZE
	.align		4
.L_32:
        /*00d4*/ 	.byte	0x04, 0x1e
        /*00d6*/ 	.short	(.L_34 - .L_33)
.L_33:
        /*00d8*/ 	.word	0x00000000


	//----- nvinfo : EIATTR_CBANK_PARAM_SIZE
	.align		4
.L_34:
        /*00dc*/ 	.byte	0x03, 0x19
        /*00de*/ 	.short	0x0054


	//----- nvinfo : EIATTR_PARAM_CBANK
	.align		4
        /*00e0*/ 	.byte	0x04, 0x0a
        /*00e2*/ 	.short	(.L_36 - .L_35)
	.align		4
.L_35:
        /*00e4*/ 	.word	index@(.nv.constant0._Z36SEBS_Daily_Evapotranspiration_KernelPfS_S_S_S_S_S_S_S_S_i)
        /*00e8*/ 	.short	0x0380
        /*00ea*/ 	.short	0x0054


	//----- nvinfo : EIATTR_SW_WAR
	.align		4
.L_36:
        /*00ec*/ 	.byte	0x04, 0x36
        /*00ee*/ 	.short	(.L_38 - .L_37)
.L_37:
        /*00f0*/ 	.word	0x00000008
.L_38:


//--------------------- .nv.callgraph             --------------------------
	.section	.nv.callgraph,"",@"SHT_CUDA_CALLGRAPH"
	.align	4
	.sectionentsize	8
	.align		4
        /*0000*/ 	.word	0x00000000
	.align		4
        /*0004*/ 	.word	0xffffffff
	.align		4
        /*0008*/ 	.word	0x00000000
	.align		4
        /*000c*/ 	.word	0xfffffffe
	.align		4
        /*0010*/ 	.word	0x00000000
	.align		4
        /*0014*/ 	.word	0xfffffffd
	.align		4
        /*0018*/ 	.word	0x00000000
	.align		4
        /*001c*/ 	.word	0xfffffffc


//--------------------- .nv.constant3             --------------------------
	.section	.nv.constant3,"a",@progbits
	.align	4
.nv.constant3:
	.type		__cudart_i2opi_f,@object
	.size		__cudart_i2opi_f,(.L_0 - __cudart_i2opi_f)
__cudart_i2opi_f:
        /*0000*/ 	.byte	0x41, 0x90, 0x43, 0x3c, 0x99, 0x95, 0x62, 0xdb, 0xc0, 0xdd, 0x34, 0xf5, 0xd1, 0x57, 0x27, 0xfc
        /*0010*/ 	.byte	0x29, 0x15, 0x44, 0x4e, 0x6e, 0x83, 0xf9, 0xa2
.L_0:


//--------------------- .text._Z36SEBS_Daily_Evapotranspiration_KernelPfS_S_S_S_S_S_S_S_S_i --------------------------
	.section	.text._Z36SEBS_Daily_Evapotranspiration_KernelPfS_S_S_S_S_S_S_S_S_i,"ax",@progbits
	.align	128
.text._Z36SEBS_Daily_Evapotranspiration_KernelPfS_S_S_S_S_S_S_S_S_i:
        .type           _Z36SEBS_Daily_Evapotranspiration_KernelPfS_S_S_S_S_S_S_S_S_i,@function
        .size           _Z36SEBS_Daily_Evapotranspiration_KernelPfS_S_S_S_S_S_S_S_S_i,(.L_x_13 - _Z36SEBS_Daily_Evapotranspiration_KernelPfS_S_S_S_S_S_S_S_S_i)
        .other          _Z36SEBS_Daily_Evapotranspiration_KernelPfS_S_S_S_S_S_S_S_S_i,@"STO_CUDA_ENTRY STV_DEFAULT"
_Z36SEBS_Daily_Evapotranspiration_KernelPfS_S_S_S_S_S_S_S_S_i:
[----:B------:R-:W-:Y:S01]  /*0000*/  LDC R1, c[0x0][0x37c] ;  /* 0x0000df00ff017b82 */ /* 0x000fe20000000800 */
[----:B------:R-:W0:Y:S07]  /*0010*/  S2R R0, SR_TID.X ;  /* 0x0000000000007919 */ /* 0x000e2e0000002100 */
[----:B------:R-:W1:Y:S01]  /*0020*/  S2UR UR4, SR_CTAID.X ;  /* 0x00000000000479c3 */ /* 0x000e620000002500 */
[----:B------:R-:W2:Y:S01]  /*0030*/  LDCU UR5, c[0x0][0x3d0] ;  /* 0x00007a00ff0577ac */ /* 0x000ea20008000800 */
[----:B------:R-:W-:Y:S01]  /*0040*/  BSSY.RECONVERGENT B0, `(.L_x_0) ;  /* 0x00002ce000007945 */ /* 0x000fe20003800200 */
[----:B------:R-:W3:Y:S05]  /*0050*/  LDCU.64 UR6, c[0x0][0x358] ;  /* 0x00006b00ff0677ac */ /* 0x000eea0008000a00 */
[----:B------:R-:W4:Y:S01]  /*0060*/  LDC R3, c[0x0][0x360] ;  /* 0x0000d800ff037b82 */ /* 0x000f220000000800 */
[----:B-1----:R-:W-:Y:S01]  /*0070*/  ULOP3.LUT UR4, UR4, 0xffff, URZ, 0xc0, !UPT ;  /* 0x0000ffff04047892 */ /* 0x002fe2000f8ec0ff */
[----:B0-----:R-:W-:-:S02]  /*0080*/  LOP3.LUT R0, R0, 0xffff, RZ, 0xc0, !PT ;  /* 0x0000ffff00007812 */ /* 0x001fc400078ec0ff */
[----:B----4-:R-:W-:-:S05]  /*0090*/  LOP3.LUT R3, R3, 0xffff, RZ, 0xc0, !PT ;  /* 0x0000ffff03037812 */ /* 0x010fca00078ec0ff */
[----:B------:R-:W-:-:S05]  /*00a0*/  IMAD R0, R3, UR4, R0 ;  /* 0x0000000403007c24 */ /* 0x000fca000f8e0200 */
[----:B--2---:R-:W-:-:S13]  /*00b0*/  ISETP.GE.AND P0, PT, R0, UR5, PT ;  /* 0x0000000500007c0c */ /* 0x004fda000bf06270 */
[----:B---3--:R-:W-:Y:S05]  /*00c0*/  @P0 BRA `(.L_x_1) ;  /* 0x0000002c00140947 */ /* 0x008fea0003800000 */
[----:B------:R-:W0:Y:S02]  /*00d0*/  LDC.64 R2, c[0x0][0x390] ;  /* 0x0000e400ff027b82 */ /* 0x000e240000000a00 */
[----:B0-----:R-:W-:-:S06]  /*00e0*/  IMAD.WIDE R2, R0, 0x4, R2 ;  /* 0x0000000400027825 */ /* 0x001fcc00078e0202 */
[----:B------:R-:W2:Y:S02]  /*00f0*/  LDG.E R2, desc[UR6][R2.64] ;  /* 0x0000000602027981 */ /* 0x000ea4000c1e1900 */
[----:B--2---:R-:W-:-:S13]  /*0100*/  FSETP.NEU.FTZ.AND P0, PT, R2, 1, PT ;  /* 0x3f8000000200780b */ /* 0x004fda0003f1d000 */
[----:B------:R-:W-:Y:S05]  /*0110*/  @P0 BRA `(.L_x_1) ;  /* 0x0000002c00000947 */ /* 0x000fea0003800000 */
[----:B------:R-:W0:Y:S08]  /*0120*/  LDC.64 R4, c[0x0][0x398] ;  /* 0x0000e600ff047b82 */ /* 0x000e300000000a00 */
[----:B------:R-:W1:Y:S08]  /*0130*/  LDC.64 R8, c[0x0][0x3b8] ;  /* 0x0000ee00ff087b82 */ /* 0x000e700000000a00 */
[----:B------:R-:W2:Y:S01]  /*0140*/  LDC.64 R12, c[0x0][0x3b0] ;  /* 0x0000ec00ff0c7b82 */ /* 0x000ea20000000a00 */
[----:B0-----:R-:W3:Y:S07]  /*0150*/  LDG.E R14, desc[UR6][R4.64] ;  /* 0x00000006040e7981 */ /* 0x001eee000c1e1900 */
[----:B------:R-:W0:Y:S01]  /*0160*/  LDC.64 R18, c[0x0][0x3c0] ;  /* 0x0000f000ff127b82 */ /* 0x000e220000000a00 */
[----:B-1----:R-:W-:-:S07]  /*0170*/  IMAD.WIDE R8, R0, 0x4, R8 ;  /* 0x0000000400087825 */ /* 0x002fce00078e0208 */
[----:B------:R-:W1:Y:S01]  /*0180*/  LDC.64 R6, c[0x0][0x3c8] ;  /* 0x0000f200ff067b82 */ /* 0x000e620000000a00 */
[----:B------:R4:W4:Y:S01]  /*0190*/  LDG.E R2, desc[UR6][R8.64] ;  /* 0x0000000608027981 */ /* 0x000922000c1e1900 */
[----:B--2---:R-:W-:-:S06]  /*01a0*/  IMAD.WIDE R12, R0, 0x4, R12 ;  /* 0x00000004000c7825 */ /* 0x004fcc00078e020c */
[----:B------:R-:W2:Y:S01]  /*01b0*/  LDC.64 R10, c[0x0][0x3a8] ;  /* 0x0000ea00ff0a7b82 */ /* 0x000ea20000000a00 */
[----:B------:R-:W5:Y:S01]  /*01c0*/  LDG.E R4, desc[UR6][R12.64] ;  /* 0x000000060c047981 */ /* 0x000f62000c1e1900 */
[----:B0-----:R-:W-:-:S06]  /*01d0*/  IMAD.WIDE R18, R0, 0x4, R18 ;  /* 0x0000000400127825 */ /* 0x001fcc00078e0212 */
[----:B------:R-:W0:Y:S01]  /*01e0*/  LDC.64 R16, c[0x0][0x3a0] ;  /* 0x0000e800ff107b82 */ /* 0x000e220000000a00 */
[----:B------:R-:W5:Y:S07]  /*01f0*/  LDG.E R5, desc[UR6][R18.64] ;  /* 0x0000000612057981 */ /* 0x000f6e000c1e1900 */
[----:B------:R-:W0:Y:S01]  /*0200*/  S2UR UR5, SR_CgaCtaId ;  /* 0x00000000000579c3 */ /* 0x000e220000008800 */
[----:B-1----:R-:W-:Y:S01]  /*0210*/  IMAD.WIDE R6, R0, 0x4, R6 ;  /* 0x0000000400067825 */ /* 0x002fe200078e0206 */
[----:B------:R-:W-:-:S03]  /*0220*/  UMOV UR4, 0x400 ;  /* 0x0000040000047882 */ /* 0x000fc60000000000 */
[C---:B--2---:R-:W-:Y:S02]  /*0230*/  IMAD.WIDE R10, R0.reuse, 0x4, R10 ;  /* 0x00000004000a7825 */ /* 0x044fe400078e020a */
[----:B------:R1:W5:Y:S04]  /*0240*/  LDG.E R6, desc[UR6][R6.64] ;  /* 0x0000000606067981 */ /* 0x000368000c1e1900 */
[----:B------:R2:W5:Y:S01]  /*0250*/  LDG.E R3, desc[UR6][R10.64] ;  /* 0x000000060a037981 */ /* 0x000562000c1e1900 */
[----:B0-----:R-:W-:-:S06]  /*0260*/  IMAD.WIDE R16, R0, 0x4, R16 ;  /* 0x0000000400107825 */ /* 0x001fcc00078e0210 */
[----:B------:R0:W5:Y:S01]  /*0270*/  LDG.E R16, desc[UR6][R16.64] ;  /* 0x0000000610107981 */ /* 0x000162000c1e1900 */
[----:B------:R-:W-:Y:S01]  /*0280*/  ULEA UR4, UR5, UR4, 0x18 ;  /* 0x0000000405047291 */ /* 0x000fe2000f8ec0ff */
[----:B---3--:R-:W-:-:S05]  /*0290*/  FADD.FTZ R14, R14, -1.4049999713897705078 ;  /* 0xbfb3d70a0e0e7421 */ /* 0x008fca0000010000 */
[----:B------:R-:W-:-:S13]  /*02a0*/  FSETP.NEU.FTZ.AND P0, PT, |R14|, +INF , PT ;  /* 0x7f8000000e00780b */ /* 0x000fda0003f1d200 */
[----:B------:R-:W-:-:S04]  /*02b0*/  @!P0 FMUL.FTZ R14, RZ, R14 ;  /* 0x0000000eff0e8220 */ /* 0x000fc80000410000 */
[----:B----4-:R-:W-:-:S04]  /*02c0*/  FMUL.FTZ R8, R14, 0.63661974668502807617 ;  /* 0x3f22f9830e087820 */ /* 0x010fc80000410000 */
[----:B------:R-:W1:Y:S01]  /*02d0*/  F2I.FTZ.NTZ R15, R8 ;  /* 0x00000008000f7305 */ /* 0x000e620000213100 */
[----:B------:R-:W-:Y:S02]  /*02e0*/  FSETP.GT.FTZ.AND P0, PT, |R14|, 48039, PT ;  /* 0x473ba7000e00780b */ /* 0x000fe40003f14200 */
[----:B-1----:R-:W-:-:S05]  /*02f0*/  I2FP.F32.S32 R7, R15 ;  /* 0x0000000f00077245 */ /* 0x002fca0000201400 */
[----:B--2---:R-:W-:-:S04]  /*0300*/  FFMA.FTZ R10, R7, -1.5703125, R14 ;  /* 0xbfc90000070a7823 */ /* 0x004fc8000001000e */
[C---:B------:R-:W-:Y:S01]  /*0310*/  FFMA.FTZ R10, R7.reuse, -0.00048351287841796875, R10 ;  /* 0xb9fd8000070a7823 */ /* 0x040fe2000001000a */
[----:B------:R1:W-:Y:S03]  /*0320*/  STS [UR4], R2 ;  /* 0x00000002ff007988 */ /* 0x0003e60008000804 */
[----:B------:R-:W-:-:S04]  /*0330*/  FFMA.FTZ R10, R7, -3.1385570764541625977e-07, R10 ;  /* 0xb4a88000070a7823 */ /* 0x000fc8000001000a */
[----:B0-----:R-:W-:Y:S01]  /*0340*/  FFMA.FTZ R17, R7, -6.0771006282767103812e-11, R10 ;  /* 0xae85a30907117823 */ /* 0x001fe2000001000a */
[----:B-1----:R-:W-:Y:S06]  /*0350*/  @!P0 BRA `(.L_x_2) ;  /* 0x0000000800b88947 */ /* 0x002fec0003800000 */
[----:B------:R-:W0:Y:S01]  /*0360*/  LDCU.128 UR8, c[0x3][URZ] ;  /* 0x00c00000ff0877ac */ /* 0x000e220008000c00 */
[C---:B------:R-:W-:Y:S02]  /*0370*/  IMAD.SHL.U32 R7, R14.reuse, 0x100, RZ ;  /* 0x000001000e077824 */ /* 0x040fe400078e00ff */
[----:B------:R-:W-:Y:S01]  /*0380*/  IMAD.MOV.U32 R8, RZ, RZ, RZ ;  /* 0x000000ffff087224 */ /* 0x000fe200078e00ff */
[----:B------:R-:W1:Y:S01]  /*0390*/  LDCU.64 UR4, c[0x3][0x10] ;  /* 0x00c00200ff0477ac */ /* 0x000e620008000a00 */
[----:B------:R-:W-:Y:S01]  /*03a0*/  IMAD.MOV.U32 R10, RZ, RZ, RZ ;  /* 0x000000ffff0a7224 */ /* 0x000fe200078e00ff */
[----:B------:R-:W-:Y:S01]  /*03b0*/  LOP3.LUT R7, R7, 0x80000000, RZ, 0xfc, !PT ;  /* 0x8000000007077812 */ /* 0x000fe200078efcff */
[----:B------:R-:W-:Y:S02]  /*03c0*/  IMAD.MOV.U32 R12, RZ, RZ, RZ ;  /* 0x000000ffff0c7224 */ /* 0x000fe400078e00ff */
[----:B------:R-:W-:Y:S02]  /*03d0*/  IMAD.SHL.U32 R17, R14, 0x2, RZ ;  /* 0x000000020e117824 */ /* 0x000fe400078e00ff */
[----:B------:R-:W-:-:S03]  /*03e0*/  IMAD.MOV.U32 R18, RZ, RZ, RZ ;  /* 0x000000ffff127224 */ /* 0x000fc600078e00ff */
[----:B------:R-:W-:Y:S01]  /*03f0*/  LEA.HI R17, R17, 0xffffff80, RZ, 0x8 ;  /* 0xffffff8011117811 */ /* 0x000fe200078f40ff */
[----:B0-----:R-:W-:-:S03]  /*0400*/  IMAD R9, R7, UR9, RZ ;  /* 0x0000000907097c24 */ /* 0x001fc6000f8e02ff */
[----:B------:R-:W-:Y:S01]  /*0410*/  SHF.R.U32.HI R15, RZ, 0x5, R17 ;  /* 0x00000005ff0f7819 */ /* 0x000fe20000011611 */
[----:B------:R-:W-:-:S03]  /*0420*/  IMAD.HI.U32 R8, R7, UR8, R8 ;  /* 0x0000000807087c27 */ /* 0x000fc6000f8e0008 */
[----:B------:R-:W-:Y:S02]  /*0430*/  IADD3 R15, PT, PT, -R15, 0x4, RZ ;  /* 0x000000040f0f7810 */ /* 0x000fe40007ffe1ff */
[----:B------:R-:W-:-:S04]  /*0440*/  ISETP.GT.U32.AND P0, PT, R9, R8, PT ;  /* 0x000000080900720c */ /* 0x000fc80003f04070 */
[----:B------:R-:W-:-:S05]  /*0450*/  SEL R9, RZ, 0xffffffff, !P0 ;  /* 0xffffffffff097807 */ /* 0x000fca0004000000 */
[----:B------:R-:W-:-:S05]  /*0460*/  IMAD.MOV R9, RZ, RZ, -R9 ;  /* 0x000000ffff097224 */ /* 0x000fca00078e0a09 */
[----:B------:R-:W-:-:S03]  /*0470*/  MOV R11, R9 ;  /* 0x00000009000b7202 */ /* 0x000fc60000000f00 */
[----:B------:R-:W-:-:S04]  /*0480*/  IMAD.HI.U32 R9, R7, UR9, R10 ;  /* 0x0000000907097c27 */ /* 0x000fc8000f8e000a */
[----:B------:R-:W-:-:S04]  /*0490*/  IMAD R10, R7, UR10, RZ ;  /* 0x0000000a070a7c24 */ /* 0x000fc8000f8e02ff */
[----:B------:R-:W-:-:S05]  /*04a0*/  IMAD.IADD R9, R9, 0x1, R10 ;  /* 0x0000000109097824 */ /* 0x000fca00078e020a */
[----:B------:R-:W-:-:S04]  /*04b0*/  ISETP.GT.U32.AND P0, PT, R10, R9, PT ;  /* 0x000000090a00720c */ /* 0x000fc80003f04070 */
[----:B------:R-:W-:-:S05]  /*04c0*/  SEL R10, RZ, 0xffffffff, !P0 ;  /* 0xffffffffff0a7807 */ /* 0x000fca0004000000 */
[----:B------:R-:W-:-:S05]  /*04d0*/  IMAD.MOV R10, RZ, RZ, -R10 ;  /* 0x000000ffff0a7224 */ /* 0x000fca00078e0a0a */
[----:B------:R-:W-:Y:S01]  /*04e0*/  MOV R11, R10 ;  /* 0x0000000a000b7202 */ /* 0x000fe20000000f00 */
[----:B------:R-:W-:-:S04]  /*04f0*/  IMAD.MOV.U32 R10, RZ, RZ, RZ ;  /* 0x000000ffff0a7224 */ /* 0x000fc800078e00ff */
[----:B------:R-:W-:-:S04]  /*0500*/  IMAD.HI.U32 R10, R7, UR10, R10 ;  /* 0x0000000a070a7c27 */ /* 0x000fc8000f8e000a */
[----:B------:R-:W-:-:S04]  /*0510*/  IMAD R11, R7, UR11, RZ ;  /* 0x0000000b070b7c24 */ /* 0x000fc8000f8e02ff */
[----:B------:R-:W-:-:S05]  /*0520*/  IMAD.IADD R10, R10, 0x1, R11 ;  /* 0x000000010a0a7824 */ /* 0x000fca00078e020b */
[----:B------:R-:W-:-:S04]  /*0530*/  ISETP.GT.U32.AND P0, PT, R11, R10, PT ;  /* 0x0000000a0b00720c */ /* 0x000fc80003f04070 */
[----:B------:R-:W-:-:S05]  /*0540*/  SEL R11, RZ, 0xffffffff, !P0 ;  /* 0xffffffffff0b7807 */ /* 0x000fca0004000000 */
[----:B------:R-:W-:-:S05]  /*0550*/  IMAD.MOV R11, RZ, RZ, -R11 ;  /* 0x000000ffff0b7224 */ /* 0x000fca00078e0a0b */
[----:B------:R-:W-:-:S03]  /*0560*/  MOV R13, R11 ;  /* 0x0000000b000d7202 */ /* 0x000fc60000000f00 */
[----:B------:R-:W-:-:S04]  /*0570*/  IMAD.HI.U32 R11, R7, UR11, R12 ;  /* 0x0000000b070b7c27 */ /* 0x000fc8000f8e000c */
[----:B-1----:R-:W-:-:S04]  /*0580*/  IMAD R12, R7, UR4, RZ ;  /* 0x00000004070c7c24 */ /* 0x002fc8000f8e02ff */
        /* <DEDUP_REMOVED lines=14> */
[----:B------:R-:W-:Y:S02]  /*0670*/  IMAD.SHL.U32 R18, R15, 0x4, RZ ;  /* 0x000000040f127824 */ /* 0x000fe400078e00ff */
[----:B------:R-:W-:-:S03]  /*0680*/  IMAD R7, R7, UR8, RZ ;  /* 0x0000000807077c24 */ /* 0x000fc6000f8e02ff */
[C---:B------:R-:W-:Y:S02]  /*0690*/  ISETP.EQ.AND P1, PT, R18.reuse, -0x8, PT ;  /* 0xfffffff81200780c */ /* 0x040fe40003f22270 */
[C---:B------:R-:W-:Y:S02]  /*06a0*/  ISETP.EQ.AND P0, PT, R18.reuse, -0x4, PT ;  /* 0xfffffffc1200780c */ /* 0x040fe40003f02270 */
[C---:B------:R-:W-:Y:S02]  /*06b0*/  ISETP.EQ.AND P6, PT, R18.reuse, 0x4, PT ;  /* 0x000000041200780c */ /* 0x040fe40003fc2270 */
[C---:B------:R-:W-:Y:S02]  /*06c0*/  ISETP.EQ.AND P5, PT, R18.reuse, 0x8, PT ;  /* 0x000000081200780c */ /* 0x040fe40003fa2270 */
[C---:B------:R-:W-:Y:S02]  /*06d0*/  ISETP.EQ.AND P4, PT, R18.reuse, 0xc, PT ;  /* 0x0000000c1200780c */ /* 0x040fe40003f82270 */
[----:B------:R-:W-:-:S02]  /*06e0*/  ISETP.EQ.AND P3, PT, R18, 0x10, PT ;  /* 0x000000101200780c */ /* 0x000fc40003f62270 */
[C---:B------:R-:W-:Y:S02]  /*06f0*/  ISETP.EQ.AND P2, PT, R18.reuse, 0x14, PT ;  /* 0x000000141200780c */ /* 0x040fe40003f42270 */
[----:B------:R-:W-:Y:S01]  /*0700*/  @P1 MOV R15, R7 ;  /* 0x00000007000f1202 */ /* 0x000fe20000000f00 */
[----:B------:R-:W-:Y:S01]  /*0710*/  @P0 IMAD.MOV.U32 R15, RZ, RZ, R8 ;  /* 0x000000ffff0f0224 */ /* 0x000fe200078e0008 */
[----:B------:R-:W-:-:S04]  /*0720*/  ISETP.EQ.AND P1, PT, R18, RZ, PT ;  /* 0x000000ff1200720c */ /* 0x000fc80003f22270 */
[----:B------:R-:W-:Y:S02]  /*0730*/  P2R R19, PR, RZ, 0x2 ;  /* 0x00000002ff137803 */ /* 0x000fe40000000000 */
[----:B------:R-:W-:Y:S02]  /*0740*/  P2R R19, PR, RZ, 0x40 ;  /* 0x00000040ff137803 */ /* 0x000fe40000000000 */
[----:B------:R-:W-:Y:S02]  /*0750*/  P2R R19, PR, RZ, 0x20 ;  /* 0x00000020ff137803 */ /* 0x000fe40000000000 */
[----:B------:R-:W-:Y:S02]  /*0760*/  P2R R19, PR, RZ, 0x10 ;  /* 0x00000010ff137803 */ /* 0x000fe40000000000 */
[----:B------:R-:W-:Y:S01]  /*0770*/  P2R R19, PR, RZ, 0x8 ;  /* 0x00000008ff137803 */ /* 0x000fe20000000000 */
[--C-:B------:R-:W-:Y:S01]  /*0780*/  @P1 IMAD.MOV.U32 R15, RZ, RZ, R9.reuse ;  /* 0x000000ffff0f1224 */ /* 0x100fe200078e0009 */
[----:B------:R-:W-:Y:S01]  /*0790*/  P2R R19, PR, RZ, 0x4 ;  /* 0x00000004ff137803 */ /* 0x000fe20000000000 */
[----:B------:R-:W-:Y:S01]  /*07a0*/  @P6 IMAD.MOV.U32 R15, RZ, RZ, R10 ;  /* 0x000000ffff0f6224 */ /* 0x000fe200078e000a */
[----:B------:R-:W-:Y:S01]  /*07b0*/  @P0 MOV R19, R7 ;  /* 0x0000000700130202 */ /* 0x000fe20000000f00 */
[----:B------:R-:W-:Y:S01]  /*07c0*/  @P1 IMAD.MOV.U32 R19, RZ, RZ, R8 ;  /* 0x000000ffff131224 */ /* 0x000fe200078e0008 */
[----:B------:R-:W-:Y:S01]  /*07d0*/  @P5 MOV R15, R11 ;  /* 0x0000000b000f5202 */ /* 0x000fe20000000f00 */
[----:B------:R-:W-:Y:S01]  /*07e0*/  @P6 IMAD.MOV.U32 R19, RZ, RZ, R9 ;  /* 0x000000ffff136224 */ /* 0x000fe200078e0009 */
[----:B------:R-:W-:Y:S01]  /*07f0*/  @P5 MOV R19, R10 ;  /* 0x0000000a00135202 */ /* 0x000fe20000000f00 */
[--C-:B------:R-:W-:Y:S01]  /*0800*/  @P4 IMAD.MOV.U32 R15, RZ, RZ, R12.reuse ;  /* 0x000000ffff0f4224 */ /* 0x100fe200078e000c */
[C---:B------:R-:W-:Y:S01]  /*0810*/  ISETP.EQ.AND P0, PT, R18.reuse, 0x18, PT ;  /* 0x000000181200780c */ /* 0x040fe20003f02270 */
[----:B------:R-:W-:Y:S01]  /*0820*/  @P4 IMAD.MOV.U32 R19, RZ, RZ, R11 ;  /* 0x000000ffff134224 */ /* 0x000fe200078e000b */
[C---:B------:R-:W-:Y:S01]  /*0830*/  ISETP.EQ.AND P1, PT, R18.reuse, 0x1c, PT ;  /* 0x0000001c1200780c */ /* 0x040fe20003f22270 */
[--C-:B------:R-:W-:Y:S01]  /*0840*/  @P3 IMAD.MOV.U32 R15, RZ, RZ, R13.reuse ;  /* 0x000000ffff0f3224 */ /* 0x100fe200078e000d */
[C---:B------:R-:W-:Y:S01]  /*0850*/  ISETP.EQ.AND P4, PT, R18.reuse, 0x28, PT ;  /* 0x000000281200780c */ /* 0x040fe20003f82270 */
[----:B------:R-:W-:Y:S01]  /*0860*/  @P3 IMAD.MOV.U32 R19, RZ, RZ, R12 ;  /* 0x000000ffff133224 */ /* 0x000fe200078e000c */
[C---:B------:R-:W-:Y:S01]  /*0870*/  ISETP.EQ.AND P3, PT, R18.reuse, 0x24, PT ;  /* 0x000000241200780c */ /* 0x040fe20003f62270 */
[----:B------:R-:W-:Y:S01]  /*0880*/  @P2 IMAD.MOV.U32 R15, RZ, RZ, R0 ;  /* 0x000000ffff0f2224 */ /* 0x000fe200078e0000 */
[C---:B------:R-:W-:Y:S01]  /*0890*/  ISETP.EQ.AND P5, PT, R18.reuse, 0x2c, PT ;  /* 0x0000002c1200780c */ /* 0x040fe20003fa2270 */
[----:B------:R-:W-:Y:S01]  /*08a0*/  @P2 IMAD.MOV.U32 R19, RZ, RZ, R13 ;  /* 0x000000ffff132224 */ /* 0x000fe200078e000d */
[----:B------:R-:W-:-:S02]  /*08b0*/  ISETP.EQ.AND P2, PT, R18, 0x20, PT ;  /* 0x000000201200780c */ /* 0x000fc40003f42270 */
[----:B------:R-:W-:Y:S01]  /*08c0*/  ISETP.EQ.AND P6, PT, R18, 0x30, PT ;  /* 0x000000301200780c */ /* 0x000fe20003fc2270 */
[--C-:B------:R-:W-:Y:S01]  /*08d0*/  @P0 IMAD.MOV.U32 R15, RZ, RZ, R0.reuse ;  /* 0x000000ffff0f0224 */ /* 0x100fe200078e0000 */
[----:B------:R-:W-:Y:S01]  /*08e0*/  @P0 MOV R19, R0 ;  /* 0x0000000000130202 */ /* 0x000fe20000000f00 */
[--C-:B------:R-:W-:Y:S01]  /*08f0*/  @P1 IMAD.MOV.U32 R19, RZ, RZ, R0.reuse ;  /* 0x000000ffff131224 */ /* 0x100fe200078e0000 */
[----:B------:R-:W-:Y:S01]  /*0900*/  P2R R20, PR, RZ, 0x40 ;  /* 0x00000040ff147803 */ /* 0x000fe20000000000 */
[----:B------:R-:W-:-:S06]  /*0910*/  @P1 IMAD.MOV.U32 R15, RZ, RZ, R0 ;  /* 0x000000ffff0f1224 */ /* 0x000fcc00078e0000 */
[--C-:B------:R-:W-:Y:S01]  /*0920*/  @P2 IMAD.MOV.U32 R19, RZ, RZ, R0.reuse ;  /* 0x000000ffff132224 */ /* 0x100fe200078e0000 */
[-C--:B------:R-:W-:Y:S01]  /*0930*/  @P2 MOV R15, R0.reuse ;  /* 0x00000000000f2202 */ /* 0x080fe20000000f00 */
[--C-:B------:R-:W-:Y:S02]  /*0940*/  @P3 IMAD.MOV.U32 R19, RZ, RZ, R0.reuse ;  /* 0x000000ffff133224 */ /* 0x100fe400078e0000 */
[--C-:B------:R-:W-:Y:S02]  /*0950*/  @P4 IMAD.MOV.U32 R19, RZ, RZ, R0.reuse ;  /* 0x000000ffff134224 */ /* 0x100fe400078e0000 */
[--C-:B------:R-:W-:Y:S02]  /*0960*/  @P5 IMAD.MOV.U32 R19, RZ, RZ, R0.reuse ;  /* 0x000000ffff135224 */ /* 0x100fe400078e0000 */
[--C-:B------:R-:W-:Y:S01]  /*0970*/  @P6 IMAD.MOV.U32 R19, RZ, RZ, R0.reuse ;  /* 0x000000ffff136224 */ /* 0x100fe200078e0000 */
[----:B------:R-:W-:Y:S01]  /*0980*/  LOP3.LUT P6, R22, R17, 0x1f, RZ, 0xc0, !PT ;  /* 0x0000001f11167812 */ /* 0x000fe200078cc0ff */
[--C-:B------:R-:W-:Y:S01]  /*0990*/  @P3 IMAD.MOV.U32 R15, RZ, RZ, R0.reuse ;  /* 0x000000ffff0f3224 */ /* 0x100fe200078e0000 */
[----:B------:R-:W-:Y:S01]  /*09a0*/  @P4 MOV R15, R0 ;  /* 0x00000000000f4202 */ /* 0x000fe20000000f00 */
[----:B------:R-:W-:-:S10]  /*09b0*/  @P5 IMAD.MOV.U32 R15, RZ, RZ, R0 ;  /* 0x000000ffff0f5224 */ /* 0x000fd400078e0000 */
[----:B------:R-:W-:Y:S05]  /*09c0*/  @!P6 BRA `(.L_x_3) ;  /* 0x00000000008ce947 */ /* 0x000fea0003800000 */
[----:B------:R-:W-:Y:S02]  /*09d0*/  P2R R20, PR, RZ, 0x8 ;  /* 0x00000008ff147803 */ /* 0x000fe40000000000 */
[C---:B------:R-:W-:Y:S02]  /*09e0*/  ISETP.EQ.AND P3, PT, R18.reuse, RZ, PT ;  /* 0x000000ff1200720c */ /* 0x040fe40003f62270 */
[C---:B------:R-:W-:Y:S02]  /*09f0*/  ISETP.EQ.AND P6, PT, R18.reuse, 0x4, PT ;  /* 0x000000041200780c */ /* 0x040fe40003fc2270 */
[----:B------:R-:W-:Y:S02]  /*0a00*/  P2R R21, PR, RZ, 0x10 ;  /* 0x00000010ff157803 */ /* 0x000fe40000000000 */
[----:B------:R-:W-:Y:S02]  /*0a10*/  P2R R23, PR, RZ, 0x20 ;  /* 0x00000020ff177803 */ /* 0x000fe40000000000 */
[----:B------:R-:W-:-:S02]  /*0a20*/  ISETP.EQ.AND P4, PT, R18, 0xc, PT ;  /* 0x0000000c1200780c */ /* 0x000fc40003f82270 */
[----:B------:R-:W-:-:S03]  /*0a30*/  ISETP.EQ.AND P5, PT, R18, 0x10, PT ;  /* 0x000000101200780c */ /* 0x000fc60003fa2270 */
[----:B------:R-:W-:Y:S02]  /*0a40*/  @P3 MOV R17, R7 ;  /* 0x0000000700113202 */ /* 0x000fe40000000f00 */
[C---:B------:R-:W-:Y:S01]  /*0a50*/  ISETP.EQ.AND P3, PT, R18.reuse, 0x8, PT ;  /* 0x000000081200780c */ /* 0x040fe20003f62270 */
[----:B------:R-:W-:Y:S01]  /*0a60*/  @P6 IMAD.MOV.U32 R17, RZ, RZ, R8 ;  /* 0x000000ffff116224 */ /* 0x000fe200078e0008 */
[----:B------:R-:W-:-:S11]  /*0a70*/  ISETP.EQ.AND P6, PT, R18, 0x14, PT ;  /* 0x000000141200780c */ /* 0x000fd60003fc2270 */
[----:B------:R-:W-:Y:S01]  /*0a80*/  @P3 IMAD.MOV.U32 R17, RZ, RZ, R9 ;  /* 0x000000ffff113224 */ /* 0x000fe200078e0009 */
[----:B------:R-:W-:Y:S01]  /*0a90*/  ISETP.NE.AND P3, PT, R20, RZ, PT ;  /* 0x000000ff1400720c */ /* 0x000fe20003f65270 */
[----:B------:R-:W-:Y:S01]  /*0aa0*/  @P4 IMAD.MOV.U32 R17, RZ, RZ, R10 ;  /* 0x000000ffff114224 */ /* 0x000fe200078e000a */
[----:B------:R-:W-:Y:S02]  /*0ab0*/  ISETP.NE.AND P4, PT, R21, RZ, PT ;  /* 0x000000ff1500720c */ /* 0x000fe40003f85270 */
[----:B------:R-:W-:Y:S01]  /*0ac0*/  @P5 MOV R17, R11 ;  /* 0x0000000b00115202 */ /* 0x000fe20000000f00 */
[----:B------:R-:W-:Y:S01]  /*0ad0*/  @P6 IMAD.MOV.U32 R17, RZ, RZ, R12 ;  /* 0x000000ffff116224 */ /* 0x000fe200078e000c */
[----:B------:R-:W-:Y:S01]  /*0ae0*/  ISETP.NE.AND P5, PT, R23, RZ, PT ;  /* 0x000000ff1700720c */ /* 0x000fe20003fa5270 */
[----:B------:R-:W-:Y:S01]  /*0af0*/  @P0 IMAD.MOV.U32 R17, RZ, RZ, R13 ;  /* 0x000000ffff110224 */ /* 0x000fe200078e000d */
[C---:B------:R-:W-:Y:S01]  /*0b00*/  ISETP.EQ.AND P6, PT, R18.reuse, 0x30, PT ;  /* 0x000000301200780c */ /* 0x040fe20003fc2270 */
[----:B------:R-:W-:Y:S01]  /*0b10*/  @P1 IMAD.MOV.U32 R17, RZ, RZ, R0 ;  /* 0x000000ffff111224 */ /* 0x000fe200078e0000 */
[----:B------:R-:W-:-:S02]  /*0b20*/  ISETP.EQ.AND P0, PT, R18, 0x34, PT ;  /* 0x000000341200780c */ /* 0x000fc40003f02270 */
[----:B------:R-:W-:Y:S01]  /*0b30*/  @P2 MOV R17, R0 ;  /* 0x0000000000112202 */ /* 0x000fe20000000f00 */
[--C-:B------:R-:W-:Y:S01]  /*0b40*/  @P3 IMAD.MOV.U32 R17, RZ, RZ, R0.reuse ;  /* 0x000000ffff113224 */ /* 0x100fe200078e0000 */
[----:B------:R-:W-:Y:S01]  /*0b50*/  IADD3 R18, PT, PT, -R22, 0x20, RZ ;  /* 0x0000002016127810 */ /* 0x000fe20007ffe1ff */
[--C-:B------:R-:W-:Y:S01]  /*0b60*/  @P4 IMAD.MOV.U32 R17, RZ, RZ, R0.reuse ;  /* 0x000000ffff114224 */ /* 0x100fe200078e0000 */
[----:B------:R-:W-:Y:S02]  /*0b70*/  SHF.L.U32 R20, R15, R22, RZ ;  /* 0x000000160f147219 */ /* 0x000fe400000006ff */
[----:B------:R-:W-:Y:S01]  /*0b80*/  SHF.R.U32.HI R15, RZ, R18, R19 ;  /* 0x00000012ff0f7219 */ /* 0x000fe20000011613 */
[--C-:B------:R-:W-:Y:S01]  /*0b90*/  @P5 IMAD.MOV.U32 R17, RZ, RZ, R0.reuse ;  /* 0x000000ffff115224 */ /* 0x100fe200078e0000 */
[----:B------:R-:W-:Y:S02]  /*0ba0*/  SHF.L.U32 R21, R19, R22, RZ ;  /* 0x0000001613157219 */ /* 0x000fe400000006ff */
[----:B------:R-:W-:Y:S01]  /*0bb0*/  @P6 MOV R17, R0 ;  /* 0x0000000000116202 */ /* 0x000fe20000000f00 */
[----:B------:R-:W-:-:S02]  /*0bc0*/  @P0 IMAD.MOV.U32 R17, RZ, RZ, R0 ;  /* 0x000000ffff110224 */ /* 0x000fc400078e0000 */
[----:B------:R-:W-:-:S03]  /*0bd0*/  IMAD.IADD R15, R15, 0x1, R20 ;  /* 0x000000010f0f7824 */ /* 0x000fc600078e0214 */
[----:B------:R-:W-:-:S05]  /*0be0*/  SHF.R.U32.HI R18, RZ, R18, R17 ;  /* 0x00000012ff127219 */ /* 0x000fca0000011611 */
[----:B------:R-:W-:-:S07]  /*0bf0*/  IMAD.IADD R19, R18, 0x1, R21 ;  /* 0x0000000112137824 */ /* 0x000fce00078e0215 */
.L_x_3:
[C---:B------:R-:W-:Y:S02]  /*0c00*/  SHF.L.U32.HI R22, R19.reuse, 0x2, R15 ;  /* 0x0000000213167819 */ /* 0x040fe4000001060f */
[----:B------:R-:W-:Y:S02]  /*0c10*/  SHF.L.U32 R21, R19, 0x2, RZ ;  /* 0x0000000213157819 */ /* 0x000fe400000006ff */
[----:B------:R-:W-:-:S04]  /*0c20*/  SHF.R.U32.HI R20, RZ, 0x1f, R22 ;  /* 0x0000001fff147819 */ /* 0x000fc80000011616 */
[----:B------:R-:W-:Y:S02]  /*0c30*/  ISETP.NE.U32.AND P1, PT, R20, RZ, PT ;  /* 0x000000ff1400720c */ /* 0x000fe40003f25070 */
[----:B------:R-:W-:-:S11]  /*0c40*/  LEA.HI R15, R15, R20, RZ, 0x2 ;  /* 0x000000140f0f7211 */ /* 0x000fd600078f10ff */
[----:B------:R-:W-:Y:S01]  /*0c50*/  @P1 IMAD.MOV R21, RZ, RZ, -R21 ;  /* 0x000000ffff151224 */ /* 0x000fe200078e0a15 */
[----:B------:R-:W-:-:S04]  /*0c60*/  @P1 LOP3.LUT R18, RZ, R22, RZ, 0x33, !PT ;  /* 0x00000016ff121212 */ /* 0x000fc800078e33ff */
[----:B------:R-:W-:-:S04]  /*0c70*/  @P1 ISETP.EQ.U32.AND P0, PT, R21, RZ, PT ;  /* 0x000000ff1500120c */ /* 0x000fc80003f02070 */
[----:B------:R-:W-:-:S05]  /*0c80*/  @P1 SEL R17, RZ, 0xffffffff, !P0 ;  /* 0xffffffffff111807 */ /* 0x000fca0004000000 */
[----:B------:R-:W-:-:S05]  /*0c90*/  @P1 IMAD.IADD R22, R18, 0x1, -R17 ;  /* 0x0000000112161824 */ /* 0x000fca00078e0a11 */
[----:B------:R-:W-:-:S13]  /*0ca0*/  ISETP.NE.AND P0, PT, R22, RZ, PT ;  /* 0x000000ff1600720c */ /* 0x000fda0003f05270 */
[----:B------:R-:W-:-:S04]  /*0cb0*/  @P0 I2FP.F32.U32.RZ R17, R22 ;  /* 0x0000001600110245 */ /* 0x000fc8000020d000 */
[----:B------:R-:W-:-:S04]  /*0cc0*/  @P0 SHF.R.S32.HI R17, RZ, 0x17, R17 ;  /* 0x00000017ff110819 */ /* 0x000fc80000011411 */
[----:B------:R-:W-:Y:S01]  /*0cd0*/  @P0 IADD3 R17, PT, PT, -R17, 0x9e, RZ ;  /* 0x0000009e11110810 */ /* 0x000fe20007ffe1ff */
[----:B------:R-:W-:-:S05]  /*0ce0*/  @!P0 IMAD.MOV.U32 R17, RZ, RZ, 0x20 ;  /* 0x00000020ff118424 */ /* 0x000fca00078e00ff */
[C---:B------:R-:W-:Y:S02]  /*0cf0*/  ISETP.NE.U32.AND P0, PT, R17.reuse, RZ, PT ;  /* 0x000000ff1100720c */ /* 0x040fe40003f05070 */
[----:B------:R-:W-:Y:S02]  /*0d00*/  IADD3 R18, PT, PT, -R17, 0x20, RZ ;  /* 0x0000002011127810 */ /* 0x000fe40007ffe1ff */
[----:B------:R-:W-:Y:S02]  /*0d10*/  SHF.L.U32 R19, R22, R17, RZ ;  /* 0x0000001116137219 */ /* 0x000fe400000006ff */
[----:B------:R-:W-:Y:S02]  /*0d20*/  SHF.R.U32.HI R18, RZ, R18, R21 ;  /* 0x00000012ff127219 */ /* 0x000fe40000011615 */
[----:B------:R-:W-:Y:S01]  /*0d30*/  LOP3.LUT R21, R14, 0x80000000, RZ, 0xc0, !PT ;  /* 0x800000000e157812 */ /* 0x000fe200078ec0ff */
[----:B------:R-:W-:-:S04]  /*0d40*/  IMAD.MOV.U32 R14, RZ, RZ, R17 ;  /* 0x000000ffff0e7224 */ /* 0x000fc800078e0011 */
[----:B------:R-:W-:Y:S02]  /*0d50*/  @P0 IADD3 R22, PT, PT, R18, R19, RZ ;  /* 0x0000001312160210 */ /* 0x000fe40007ffe0ff */
[----:B------:R-:W-:-:S03]  /*0d60*/  ISETP.NE.U32.AND P0, PT, R21, RZ, PT ;  /* 0x000000ff1500720c */ /* 0x000fc60003f05070 */
[----:B------:R-:W-:-:S05]  /*0d70*/  IMAD.WIDE.U32 R18, R22, -0x36f0255e, RZ ;  /* 0xc90fdaa216127825 */ /* 0x000fca00078e00ff */
[----:B------:R-:W-:-:S05]  /*0d80*/  ISETP.GT.AND P2, PT, R19, RZ, PT ;  /* 0x000000ff1300720c */ /* 0x000fca0003f44270 */
[----:B------:R-:W-:-:S08]  /*0d90*/  @P0 IMAD.MOV R15, RZ, RZ, -R15 ;  /* 0x000000ffff0f0224 */ /* 0x000fd000078e0a0f */
[----:B------:R-:W-:Y:S01]  /*0da0*/  @P2 SHF.L.U32.HI R19, R18, 0x1, R19 ;  /* 0x0000000112132819 */ /* 0x000fe20000010613 */
[----:B------:R-:W-:Y:S01]  /*0db0*/  @P2 VIADD R14, R17, 0x1 ;  /* 0x00000001110e2836 */ /* 0x000fe20000000000 */
[----:B------:R-:W-:Y:S02]  /*0dc0*/  MOV R17, R21 ;  /* 0x0000001500117202 */ /* 0x000fe40000000f00 */
[----:B------:R-:W-:Y:S01]  /*0dd0*/  @P1 LOP3.LUT R17, R21, 0x80000000, RZ, 0x3c, !PT ;  /* 0x8000000015111812 */ /* 0x000fe200078e3cff */
[----:B------:R-:W-:Y:S01]  /*0de0*/  VIADD R18, R19, 0x1 ;  /* 0x0000000113127836 */ /* 0x000fe20000000000 */
[----:B------:R-:W-:-:S04]  /*0df0*/  IADD3 R19, PT, PT, -R14, 0x7e, RZ ;  /* 0x0000007e0e137810 */ /* 0x000fc80007ffe1ff */
[----:B------:R-:W-:-:S04]  /*0e00*/  LEA.HI R18, R18, 0x1, RZ, 0x19 ;  /* 0x0000000112127811 */ /* 0x000fc800078fc8ff */
[----:B------:R-:W-:-:S05]  /*0e10*/  SHF.R.U32.HI R18, RZ, 0x1, R18 ;  /* 0x00000001ff127819 */ /* 0x000fca0000011612 */
[----:B------:R-:W-:-:S05]  /*0e20*/  IMAD R18, R19, 0x800000, R18 ;  /* 0x0080000013127824 */ /* 0x000fca00078e0212 */
[----:B------:R-:W-:-:S07]  /*0e30*/  LOP3.LUT R17, R17, R18, RZ, 0xfc, !PT ;  /* 0x0000001211117212 */ /* 0x000fce00078efcff */
.L_x_2:
[----:B------:R-:W-:Y:S01]  /*0e40*/  R2P PR, R15, 0x3 ;  /* 0x000000030f007804 */ /* 0x000fe20000000000 */
[----:B------:R-:W-:Y:S01]  /*0e50*/  FMUL.FTZ R19, R17, R17 ;  /* 0x0000001111137220 */ /* 0x000fe20000410000 */
[----:B------:R-:W-:Y:S11]  /*0e60*/  BSSY.RECONVERGENT B1, `(.L_x_4) ;  /* 0x00000cb000017945 */ /* 0x000ff60003800200 */
[----:B------:R-:W-:Y:S01]  /*0e70*/  @P0 IMAD.MOV.U32 R14, RZ, RZ, 0x37ccf5ce ;  /* 0x37ccf5ceff0e0424 */ /* 0x000fe200078e00ff */
[----:B------:R-:W-:-:S03]  /*0e80*/  @!P0 MOV R15, 0x394ca1f9 ;  /* 0x394ca1f9000f8802 */ /* 0x000fc60000000f00 */
[C---:B------:R-:W-:Y:S02]  /*0e90*/  @P0 FFMA.FTZ R14, R19.reuse, R14, -0.0013887316454201936722 ;  /* 0xbab6061a130e0423 */ /* 0x040fe4000001000e */
[C---:B------:R-:W-:Y:S02]  /*0ea0*/  @!P0 FFMA.FTZ R15, R19.reuse, -R15, 0.0083321612328290939331 ;  /* 0x3c08839e130f8423 */ /* 0x040fe4000001080f */
[C---:B------:R-:W-:Y:S02]  /*0eb0*/  @P0 FFMA.FTZ R14, R19.reuse, R14, 0.041666645556688308716 ;  /* 0x3d2aaaa5130e0423 */ /* 0x040fe4000001000e */
[C---:B------:R-:W-:Y:S02]  /*0ec0*/  @!P0 FFMA.FTZ R15, R19.reuse, R15, -0.16666655242443084717 ;  /* 0xbe2aaaa3130f8423 */ /* 0x040fe4000001000f */
[C---:B------:R-:W-:Y:S02]  /*0ed0*/  @P0 FFMA.FTZ R14, R19.reuse, R14, -0.5 ;  /* 0xbf000000130e0423 */ /* 0x040fe4000001000e */
[----:B------:R-:W-:-:S02]  /*0ee0*/  @!P0 FMUL.FTZ R18, R19, R15 ;  /* 0x0000000f13128220 */ /* 0x000fc40000410000 */
[----:B------:R-:W-:Y:S02]  /*0ef0*/  @P0 FFMA.FTZ R14, R19, R14, 1 ;  /* 0x3f800000130e0423 */ /* 0x000fe4000001000e */
[----:B------:R-:W-:Y:S01]  /*0f00*/  @!P0 FFMA.FTZ R14, R18, R17, R17 ;  /* 0x00000011120e8223 */ /* 0x000fe20000010011 */
[----:B------:R-:W-:-:S03]  /*0f10*/  FSETP.NEU.FTZ.AND P0, PT, R17, RZ, PT ;  /* 0x000000ff1100720b */ /* 0x000fc60003f1d000 */
[----:B------:R-:W-:-:S10]  /*0f20*/  @P1 FADD.FTZ R14, RZ, -R14 ;  /* 0x8000000eff0e1221 */ /* 0x000fd40000010000 */
[----:B------:R-:W-:-:S04]  /*0f30*/  @!P0 FMUL.FTZ R14, RZ, R17 ;  /* 0x00000011ff0e8220 */ /* 0x000fc80000410000 */
[----:B------:R-:W-:-:S05]  /*0f40*/  FMUL.FTZ R17, R14, 0.40929999947547912598 ;  /* 0x3ed18fc50e117820 */ /* 0x000fca0000410000 */
[----:B------:R-:W-:-:S13]  /*0f50*/  FSETP.NEU.FTZ.AND P0, PT, |R17|, +INF , PT ;  /* 0x7f8000001100780b */ /* 0x000fda0003f1d200 */
[----:B------:R-:W-:-:S04]  /*0f60*/  @!P0 FMUL.FTZ R17, RZ, R17 ;  /* 0x00000011ff118220 */ /* 0x000fc80000410000 */
[C---:B------:R-:W-:Y:S01]  /*0f70*/  FMUL.FTZ R14, R17.reuse, 0.63661974668502807617 ;  /* 0x3f22f983110e7820 */ /* 0x040fe20000410000 */
[----:B------:R-:W-:-:S03]  /*0f80*/  FSETP.GT.FTZ.AND P0, PT, |R17|, 48039, PT ;  /* 0x473ba7001100780b */ /* 0x000fc60003f14200 */
[----:B------:R-:W0:Y:S02]  /*0f90*/  F2I.FTZ.NTZ R19, R14 ;  /* 0x0000000e00137305 */ /* 0x000e240000213100 */
[----:B0-----:R-:W-:-:S05]  /*0fa0*/  I2FP.F32.S32 R18, R19 ;  /* 0x0000001300127245 */ /* 0x001fca0000201400 */
[----:B------:R-:W-:-:S04]  /*0fb0*/  FFMA.FTZ R15, R18, -1.5703125, R17 ;  /* 0xbfc90000120f7823 */ /* 0x000fc80000010011 */
[----:B------:R-:W-:-:S04]  /*0fc0*/  FFMA.FTZ R15, R18, -0.00048351287841796875, R15 ;  /* 0xb9fd8000120f7823 */ /* 0x000fc8000001000f */
[----:B------:R-:W-:-:S04]  /*0fd0*/  FFMA.FTZ R15, R18, -3.1385570764541625977e-07, R15 ;  /* 0xb4a88000120f7823 */ /* 0x000fc8000001000f */
[----:B------:R-:W-:Y:S01]  /*0fe0*/  FFMA.FTZ R15, R18, -6.0771006282767103812e-11, R15 ;  /* 0xae85a309120f7823 */ /* 0x000fe2000001000f */
[----:B------:R-:W-:Y:S06]  /*0ff0*/  @!P0 BRA `(.L_x_5) ;  /* 0x0000000800c48947 */ /* 0x000fec0003800000 */
[----:B------:R-:W0:Y:S01]  /*1000*/  LDCU.128 UR8, c[0x3][URZ] ;  /* 0x00c00000ff0877ac */ /* 0x000e220008000c00 */
[----:B------:R-:W-:Y:S01]  /*1010*/  IMAD.SHL.U32 R19, R17, 0x100, RZ ;  /* 0x0000010011137824 */ /* 0x000fe200078e00ff */
[----:B------:R-:W-:Y:S01]  /*1020*/  BSSY.RECONVERGENT B2, `(.L_x_6) ;  /* 0x000008b000027945 */ /* 0x000fe20003800200 */
[----:B------:R-:W-:Y:S01]  /*1030*/  IMAD.MOV.U32 R14, RZ, RZ, RZ ;  /* 0x000000ffff0e7224 */ /* 0x000fe200078e00ff */
[----:B------:R-:W1:Y:S02]  /*1040*/  LDCU.64 UR4, c[0x3][0x10] ;  /* 0x00c00200ff0477ac */ /* 0x000e640008000a00 */
[----:B------:R-:W-:-:S05]  /*1050*/  LOP3.LUT R19, R19, 0x80000000, RZ, 0xfc, !PT ;  /* 0x8000000013137812 */ /* 0x000fca00078efcff */
[C---:B0-----:R-:W-:Y:S02]  /*1060*/  IMAD R15, R19.reuse, UR9, RZ ;  /* 0x00000009130f7c24 */ /* 0x041fe4000f8e02ff */
[C---:B------:R-:W-:Y:S02]  /*1070*/  IMAD R21, R19.reuse, UR10, RZ ;  /* 0x0000000a13157c24 */ /* 0x040fe4000f8e02ff */
[----:B------:R-:W-:-:S04]  /*1080*/  IMAD.HI.U32 R18, R19, UR8, R14 ;  /* 0x0000000813127c27 */ /* 0x000fc8000f8e000e */
[----:B------:R-:W-:Y:S01]  /*1090*/  IMAD R22, R19, UR11, RZ ;  /* 0x0000000b13167c24 */ /* 0x000fe2000f8e02ff */
[----:B------:R-:W-:Y:S01]  /*10a0*/  ISETP.GT.U32.AND P0, PT, R15, R18, PT ;  /* 0x000000120f00720c */ /* 0x000fe20003f04070 */
[C---:B-1----:R-:W-:Y:S02]  /*10b0*/  IMAD R25, R19.reuse, UR4, RZ ;  /* 0x0000000413197c24 */ /* 0x042fe4000f8e02ff */
[----:B------:R-:W-:Y:S01]  /*10c0*/  IMAD R28, R19, UR8, RZ ;  /* 0x00000008131c7c24 */ /* 0x000fe2000f8e02ff */
[----:B------:R-:W-:-:S05]  /*10d0*/  SEL R14, RZ, 0xffffffff, !P0 ;  /* 0xffffffffff0e7807 */ /* 0x000fca0004000000 */
[----:B------:R-:W-:-:S05]  /*10e0*/  IMAD.MOV R14, RZ, RZ, -R14 ;  /* 0x000000ffff0e7224 */ /* 0x000fca00078e0a0e */
[----:B------:R-:W-:Y:S01]  /*10f0*/  MOV R15, R14 ;  /* 0x0000000e000f7202 */ /* 0x000fe20000000f00 */
[----:B------:R-:W-:-:S04]  /*1100*/  IMAD.MOV.U32 R14, RZ, RZ, RZ ;  /* 0x000000ffff0e7224 */ /* 0x000fc800078e00ff */
[----:B------:R-:W-:-:S04]  /*1110*/  IMAD.HI.U32 R20, R19, UR9, R14 ;  /* 0x0000000913147c27 */ /* 0x000fc8000f8e000e */
[----:B------:R-:W-:-:S05]  /*1120*/  IMAD.IADD R20, R20, 0x1, R21 ;  /* 0x0000000114147824 */ /* 0x000fca00078e0215 */
[----:B------:R-:W-:-:S04]  /*1130*/  ISETP.GT.U32.AND P0, PT, R21, R20, PT ;  /* 0x000000141500720c */ /* 0x000fc80003f04070 */
[----:B------:R-:W-:-:S05]  /*1140*/  SEL R14, RZ, 0xffffffff, !P0 ;  /* 0xffffffffff0e7807 */ /* 0x000fca0004000000 */
[----:B------:R-:W-:-:S05]  /*1150*/  IMAD.MOV R14, RZ, RZ, -R14 ;  /* 0x000000ffff0e7224 */ /* 0x000fca00078e0a0e */
[----:B------:R-:W-:Y:S01]  /*1160*/  MOV R15, R14 ;  /* 0x0000000e000f7202 */ /* 0x000fe20000000f00 */
[----:B------:R-:W-:-:S04]  /*1170*/  IMAD.MOV.U32 R14, RZ, RZ, RZ ;  /* 0x000000ffff0e7224 */ /* 0x000fc800078e00ff */
[----:B------:R-:W-:-:S04]  /*1180*/  IMAD.HI.U32 R21, R19, UR10, R14 ;  /* 0x0000000a13157c27 */ /* 0x000fc8000f8e000e */
[----:B------:R-:W-:-:S05]  /*1190*/  IMAD.IADD R21, R21, 0x1, R22 ;  /* 0x0000000115157824 */ /* 0x000fca00078e0216 */
[----:B------:R-:W-:Y:S01]  /*11a0*/  ISETP.GT.U32.AND P0, PT, R22, R21, PT ;  /* 0x000000151600720c */ /* 0x000fe20003f04070 */
[----:B------:R-:W-:-:S03]  /*11b0*/  IMAD.SHL.U32 R22, R17, 0x2, RZ ;  /* 0x0000000211167824 */ /* 0x000fc600078e00ff */
[----:B------:R-:W-:Y:S02]  /*11c0*/  SEL R14, RZ, 0xffffffff, !P0 ;  /* 0xffffffffff0e7807 */ /* 0x000fe40004000000 */
[----:B------:R-:W-:Y:S02]  /*11d0*/  LEA.HI R22, R22, 0xffffff80, RZ, 0x8 ;  /* 0xffffff8016167811 */ /* 0x000fe400078f40ff */
[----:B------:R-:W-:Y:S02]  /*11e0*/  IADD3 R14, PT, PT, RZ, -R14, RZ ;  /* 0x8000000eff0e7210 */ /* 0x000fe40007ffe0ff */
[----:B------:R-:W-:-:S03]  /*11f0*/  SHF.R.U32.HI R23, RZ, 0x5, R22 ;  /* 0x00000005ff177819 */ /* 0x000fc60000011616 */
[----:B------:R-:W-:Y:S01]  /*1200*/  IMAD.MOV.U32 R15, RZ, RZ, R14 ;  /* 0x000000ffff0f7224 */ /* 0x000fe200078e000e */
[----:B------:R-:W-:Y:S01]  /*1210*/  IADD3 R24, PT, PT, -R23, 0x4, RZ ;  /* 0x0000000417187810 */ /* 0x000fe20007ffe1ff */
[----:B------:R-:W-:-:S04]  /*1220*/  IMAD.MOV.U32 R14, RZ, RZ, RZ ;  /* 0x000000ffff0e7224 */ /* 0x000fc800078e00ff */
[----:B------:R-:W-:-:S04]  /*1230*/  IMAD.HI.U32 R14, R19, UR11, R14 ;  /* 0x0000000b130e7c27 */ /* 0x000fc8000f8e000e */
[----:B------:R-:W-:Y:S01]  /*1240*/  IMAD.MOV.U32 R15, RZ, RZ, 0x1c ;  /* 0x0000001cff0f7424 */ /* 0x000fe200078e00ff */
[----:B------:R-:W-:-:S03]  /*1250*/  IADD3 R23, PT, PT, R14, R25, RZ ;  /* 0x000000190e177210 */ /* 0x000fc60007ffe0ff */
[----:B------:R-:W-:Y:S01]  /*1260*/  IMAD R24, R24, 0x4, R15 ;  /* 0x0000000418187824 */ /* 0x000fe200078e020f */
[----:B------:R-:W-:-:S04]  /*1270*/  ISETP.GT.U32.AND P0, PT, R25, R23, PT ;  /* 0x000000171900720c */ /* 0x000fc80003f04070 */
[----:B------:R-:W-:Y:S02]  /*1280*/  SEL R14, RZ, 0xffffffff, !P0 ;  /* 0xffffffffff0e7807 */ /* 0x000fe40004000000 */
[C---:B------:R-:W-:Y:S02]  /*1290*/  ISETP.EQ.AND P0, PT, R24.reuse, -0x8, PT ;  /* 0xfffffff81800780c */ /* 0x040fe40003f02270 */
[C---:B------:R-:W-:Y:S01]  /*12a0*/  ISETP.EQ.AND P1, PT, R24.reuse, -0x4, PT ;  /* 0xfffffffc1800780c */ /* 0x040fe20003f22270 */
[----:B------:R-:W-:Y:S01]  /*12b0*/  IMAD.MOV R14, RZ, RZ, -R14 ;  /* 0x000000ffff0e7224 */ /* 0x000fe200078e0a0e */
[C---:B------:R-:W-:Y:S02]  /*12c0*/  ISETP.EQ.AND P2, PT, R24.reuse, RZ, PT ;  /* 0x000000ff1800720c */ /* 0x040fe40003f42270 */
[C---:B------:R-:W-:Y:S01]  /*12d0*/  ISETP.EQ.AND P5, PT, R24.reuse, 0x4, PT ;  /* 0x000000041800780c */ /* 0x040fe20003fa2270 */
[----:B------:R-:W-:Y:S01]  /*12e0*/  IMAD.MOV.U32 R15, RZ, RZ, R14 ;  /* 0x000000ffff0f7224 */ /* 0x000fe200078e000e */
[C---:B------:R-:W-:Y:S01]  /*12f0*/  ISETP.EQ.AND P4, PT, R24.reuse, 0x8, PT ;  /* 0x000000081800780c */ /* 0x040fe20003f82270 */
[----:B------:R-:W-:Y:S01]  /*1300*/  IMAD.MOV.U32 R14, RZ, RZ, RZ ;  /* 0x000000ffff0e7224 */ /* 0x000fe200078e00ff */
[----:B------:R-:W-:-:S02]  /*1310*/  ISETP.EQ.AND P3, PT, R24, 0xc, PT ;  /* 0x0000000c1800780c */ /* 0x000fc40003f62270 */
[C---:B------:R-:W-:Y:S01]  /*1320*/  ISETP.EQ.AND P6, PT, R24.reuse, 0x30, PT ;  /* 0x000000301800780c */ /* 0x040fe20003fc2270 */
[C---:B------:R-:W-:Y:S01]  /*1330*/  IMAD.HI.U32 R25, R19.reuse, UR4, R14 ;  /* 0x0000000413197c27 */ /* 0x040fe2000f8e000e */
[----:B------:R-:W-:Y:S02]  /*1340*/  P2R R14, PR, RZ, 0x4 ;  /* 0x00000004ff0e7803 */ /* 0x000fe40000000000 */
[----:B------:R-:W-:Y:S01]  /*1350*/  P2R R14, PR, RZ, 0x20 ;  /* 0x00000020ff0e7803 */ /* 0x000fe20000000000 */
[----:B------:R-:W-:Y:S01]  /*1360*/  IMAD R14, R19, UR5, RZ ;  /* 0x00000005130e7c24 */ /* 0x000fe2000f8e02ff */
[----:B------:R-:W-:Y:S01]  /*1370*/  @P0 MOV R26, R7 ;  /* 0x00000007001a0202 */ /* 0x000fe20000000f00 */
[----:B------:R-:W-:Y:S01]  /*1380*/  @P1 IMAD.MOV.U32 R27, RZ, RZ, R7 ;  /* 0x000000ffff1b1224 */ /* 0x000fe200078e0007 */
[----:B------:R-:W-:Y:S01]  /*1390*/  P2R R15, PR, RZ, 0x10 ;  /* 0x00000010ff0f7803 */ /* 0x000fe20000000000 */
[--C-:B------:R-:W-:Y:S01]  /*13a0*/  @P1 IMAD.MOV.U32 R26, RZ, RZ, R8.reuse ;  /* 0x000000ffff1a1224 */ /* 0x100fe200078e0008 */
[----:B------:R-:W-:Y:S01]  /*13b0*/  @P2 MOV R26, R9 ;  /* 0x00000009001a2202 */ /* 0x000fe20000000f00 */
[----:B------:R-:W-:Y:S01]  /*13c0*/  @P2 IMAD.MOV.U32 R27, RZ, RZ, R8 ;  /* 0x000000ffff1b2224 */ /* 0x000fe200078e0008 */
[----:B------:R-:W-:Y:S01]  /*13d0*/  ISETP.EQ.AND P2, PT, R24, 0x10, PT ;  /* 0x000000101800780c */ /* 0x000fe20003f42270 */
[----:B------:R-:W-:Y:S01]  /*13e0*/  IMAD.IADD R25, R14, 0x1, R25 ;  /* 0x000000010e197824 */ /* 0x000fe200078e0219 */
[----:B------:R-:W-:Y:S01]  /*13f0*/  ISETP.EQ.AND P1, PT, R24, 0x14, PT ;  /* 0x000000141800780c */ /* 0x000fe20003f22270 */
[----:B------:R-:W-:Y:S01]  /*1400*/  @P5 IMAD.MOV.U32 R27, RZ, RZ, R9 ;  /* 0x000000ffff1b5224 */ /* 0x000fe200078e0009 */
[----:B------:R-:W-:Y:S01]  /*1410*/  @P4 MOV R27, R10 ;  /* 0x0000000a001b4202 */ /* 0x000fe20000000f00 */
[----:B------:R-:W-:Y:S01]  /*1420*/  @P5 IMAD.MOV.U32 R26, RZ, RZ, R10 ;  /* 0x000000ffff1a5224 */ /* 0x000fe200078e000a */
[----:B------:R-:W-:Y:S01]  /*1430*/  ISETP.GT.U32.AND P0, PT, R14, R25, PT ;  /* 0x000000190e00720c */ /* 0x000fe20003f04070 */
[--C-:B------:R-:W-:Y:S01]  /*1440*/  @P4 IMAD.MOV.U32 R26, RZ, RZ, R11.reuse ;  /* 0x000000ffff1a4224 */ /* 0x100fe200078e000b */
[----:B------:R-:W-:Y:S01]  /*1450*/  P2R R14, PR, RZ, 0x4 ;  /* 0x00000004ff0e7803 */ /* 0x000fe20000000000 */
[----:B------:R-:W-:Y:S01]  /*1460*/  @P3 IMAD.MOV.U32 R27, RZ, RZ, R11 ;  /* 0x000000ffff1b3224 */ /* 0x000fe200078e000b */
[----:B------:R-:W-:Y:S01]  /*1470*/  SEL R14, RZ, 0xffffffff, !P0 ;  /* 0xffffffffff0e7807 */ /* 0x000fe20004000000 */
[----:B------:R-:W-:Y:S01]  /*1480*/  @P3 IMAD.MOV.U32 R26, RZ, RZ, R12 ;  /* 0x000000ffff1a3224 */ /* 0x000fe200078e000c */
[----:B------:R-:W-:Y:S01]  /*1490*/  P2R R15, PR, RZ, 0x8 ;  /* 0x00000008ff0f7803 */ /* 0x000fe20000000000 */
[--C-:B------:R-:W-:Y:S01]  /*14a0*/  @P2 IMAD.MOV.U32 R26, RZ, RZ, R13.reuse ;  /* 0x000000ffff1a2224 */ /* 0x100fe200078e000d */
[----:B------:R-:W-:Y:S01]  /*14b0*/  @P2 MOV R27, R12 ;  /* 0x0000000c001b2202 */ /* 0x000fe20000000f00 */
[----:B------:R-:W-:Y:S01]  /*14c0*/  @P1 IMAD.MOV.U32 R27, RZ, RZ, R13 ;  /* 0x000000ffff1b1224 */ /* 0x000fe200078e000d */
[----:B------:R-:W-:Y:S01]  /*14d0*/  P2R R15, PR, RZ, 0x2 ;  /* 0x00000002ff0f7803 */ /* 0x000fe20000000000 */
[----:B------:R-:W-:Y:S01]  /*14e0*/  @P1 IMAD.MOV.U32 R26, RZ, RZ, R28 ;  /* 0x000000ffff1a1224 */ /* 0x000fe200078e001c */
[C---:B------:R-:W-:Y:S01]  /*14f0*/  ISETP.EQ.AND P0, PT, R24.reuse, 0x18, PT ;  /* 0x000000181800780c */ /* 0x040fe20003f02270 */
[----:B------:R-:W-:Y:S01]  /*1500*/  IMAD.MOV R14, RZ, RZ, -R14 ;  /* 0x000000ffff0e7224 */ /* 0x000fe200078e0a0e */
[----:B------:R-:W-:-:S02]  /*1510*/  ISETP.EQ.AND P1, PT, R24, 0x1c, PT ;  /* 0x0000001c1800780c */ /* 0x000fc40003f22270 */
[C---:B------:R-:W-:Y:S01]  /*1520*/  ISETP.EQ.AND P2, PT, R24.reuse, 0x20, PT ;  /* 0x000000201800780c */ /* 0x040fe20003f42270 */
[----:B------:R-:W-:Y:S01]  /*1530*/  IMAD.MOV.U32 R15, RZ, RZ, R14 ;  /* 0x000000ffff0f7224 */ /* 0x000fe200078e000e */
[C---:B------:R-:W-:Y:S01]  /*1540*/  ISETP.EQ.AND P3, PT, R24.reuse, 0x24, PT ;  /* 0x000000241800780c */ /* 0x040fe20003f62270 */
[----:B------:R-:W-:Y:S01]  /*1550*/  HFMA2 R14, -RZ, RZ, 0, 0 ;  /* 0x00000000ff0e7431 */ /* 0x000fe200000001ff */
[C---:B------:R-:W-:Y:S02]  /*1560*/  ISETP.EQ.AND P4, PT, R24.reuse, 0x28, PT ;  /* 0x000000281800780c */ /* 0x040fe40003f82270 */
[----:B------:R-:W-:-:S03]  /*1570*/  ISETP.EQ.AND P5, PT, R24, 0x2c, PT ;  /* 0x0000002c1800780c */ /* 0x000fc60003fa2270 */
[----:B------:R-:W-:Y:S01]  /*1580*/  @P0 MOV R27, R28 ;  /* 0x0000001c001b0202 */ /* 0x000fe20000000f00 */
[--C-:B------:R-:W-:Y:S02]  /*1590*/  @P0 IMAD.MOV.U32 R26, RZ, RZ, R18.reuse ;  /* 0x000000ffff1a0224 */ /* 0x100fe400078e0012 */
[----:B------:R-:W-:Y:S01]  /*15a0*/  @P1 IMAD.MOV.U32 R27, RZ, RZ, R18 ;  /* 0x000000ffff1b1224 */ /* 0x000fe200078e0012 */
[----:B------:R-:W-:Y:S01]  /*15b0*/  @P2 MOV R27, R20 ;  /* 0x00000014001b2202 */ /* 0x000fe20000000f00 */
[----:B------:R-:W-:Y:S01]  /*15c0*/  IMAD.HI.U32 R15, R19, UR5, R14 ;  /* 0x00000005130f7c27 */ /* 0x000fe2000f8e000e */
[----:B------:R-:W-:-:S03]  /*15d0*/  P2R R14, PR, RZ, 0x40 ;  /* 0x00000040ff0e7803 */ /* 0x000fc60000000000 */
[----:B------:R-:W-:Y:S02]  /*15e0*/  @P3 IMAD.MOV.U32 R27, RZ, RZ, R21 ;  /* 0x000000ffff1b3224 */ /* 0x000fe400078e0015 */
[----:B------:R-:W-:Y:S02]  /*15f0*/  @P4 IMAD.MOV.U32 R27, RZ, RZ, R23 ;  /* 0x000000ffff1b4224 */ /* 0x000fe400078e0017 */
[----:B------:R-:W-:Y:S02]  /*1600*/  @P5 IMAD.MOV.U32 R27, RZ, RZ, R25 ;  /* 0x000000ffff1b5224 */ /* 0x000fe400078e0019 */
[----:B------:R-:W-:Y:S01]  /*1610*/  @P6 IMAD.MOV.U32 R27, RZ, RZ, R15 ;  /* 0x000000ffff1b6224 */ /* 0x000fe200078e000f */
[----:B------:R-:W-:Y:S01]  /*1620*/  LOP3.LUT P6, R22, R22, 0x1f, RZ, 0xc0, !PT ;  /* 0x0000001f16167812 */ /* 0x000fe200078cc0ff */
[----:B------:R-:W-:Y:S02]  /*1630*/  @P1 IMAD.MOV.U32 R26, RZ, RZ, R20 ;  /* 0x000000ffff1a1224 */ /* 0x000fe400078e0014 */
[----:B------:R-:W-:Y:S01]  /*1640*/  @P2 IMAD.MOV.U32 R26, RZ, RZ, R21 ;  /* 0x000000ffff1a2224 */ /* 0x000fe200078e0015 */
[----:B------:R-:W-:Y:S01]  /*1650*/  @P3 MOV R26, R23 ;  /* 0x00000017001a3202 */ /* 0x000fe20000000f00 */
[----:B------:R-:W-:-:S02]  /*1660*/  @P4 IMAD.MOV.U32 R26, RZ, RZ, R25 ;  /* 0x000000ffff1a4224 */ /* 0x000fc400078e0019 */
[----:B------:R-:W-:-:S05]  /*1670*/  @P5 IMAD.MOV.U32 R26, RZ, RZ, R15 ;  /* 0x000000ffff1a5224 */ /* 0x000fca00078e000f */
[----:B------:R-:W-:Y:S01]  /*1680*/  MOV R14, R26 ;  /* 0x0000001a000e7202 */ /* 0x000fe20000000f00 */
[----:B------:R-:W-:Y:S06]  /*1690*/  @!P6 BRA `(.L_x_7) ;  /* 0x00000000008ce947 */ /* 0x000fec0003800000 */
[----:B------:R-:W-:Y:S02]  /*16a0*/  P2R R26, PR, RZ, 0x8 ;  /* 0x00000008ff1a7803 */ /* 0x000fe40000000000 */
[C---:B------:R-:W-:Y:S02]  /*16b0*/  ISETP.EQ.AND P3, PT, R24.reuse, RZ, PT ;  /* 0x000000ff1800720c */ /* 0x040fe40003f62270 */
[C---:B------:R-:W-:Y:S02]  /*16c0*/  ISETP.EQ.AND P6, PT, R24.reuse, 0x4, PT ;  /* 0x000000041800780c */ /* 0x040fe40003fc2270 */
[----:B------:R-:W-:Y:S02]  /*16d0*/  P2R R29, PR, RZ, 0x10 ;  /* 0x00000010ff1d7803 */ /* 0x000fe40000000000 */
[----:B------:R-:W-:Y:S02]  /*16e0*/  P2R R30, PR, RZ, 0x20 ;  /* 0x00000020ff1e7803 */ /* 0x000fe40000000000 */
[----:B------:R-:W-:-:S02]  /*16f0*/  ISETP.EQ.AND P4, PT, R24, 0xc, PT ;  /* 0x0000000c1800780c */ /* 0x000fc40003f82270 */
[----:B------:R-:W-:-:S03]  /*1700*/  ISETP.EQ.AND P5, PT, R24, 0x10, PT ;  /* 0x000000101800780c */ /* 0x000fc60003fa2270 */
[----:B------:R-:W-:Y:S01]  /*1710*/  @P3 IMAD.MOV.U32 R19, RZ, RZ, R7 ;  /* 0x000000ffff133224 */ /* 0x000fe200078e0007 */
[C---:B------:R-:W-:Y:S01]  /*1720*/  ISETP.EQ.AND P3, PT, R24.reuse, 0x8, PT ;  /* 0x000000081800780c */ /* 0x040fe20003f62270 */
[----:B------:R-:W-:Y:S01]  /*1730*/  @P6 IMAD.MOV.U32 R19, RZ, RZ, R8 ;  /* 0x000000ffff136224 */ /* 0x000fe200078e0008 */
[----:B------:R-:W-:-:S11]  /*1740*/  ISETP.EQ.AND P6, PT, R24, 0x14, PT ;  /* 0x000000141800780c */ /* 0x000fd60003fc2270 */
[----:B------:R-:W-:Y:S01]  /*1750*/  @P3 IMAD.MOV.U32 R19, RZ, RZ, R9 ;  /* 0x000000ffff133224 */ /* 0x000fe200078e0009 */
[----:B------:R-:W-:Y:S02]  /*1760*/  ISETP.NE.AND P3, PT, R26, RZ, PT ;  /* 0x000000ff1a00720c */ /* 0x000fe40003f65270 */
[----:B------:R-:W-:Y:S01]  /*1770*/  @P4 MOV R19, R10 ;  /* 0x0000000a00134202 */ /* 0x000fe20000000f00 */
[----:B------:R-:W-:Y:S01]  /*1780*/  @P5 IMAD.MOV.U32 R19, RZ, RZ, R11 ;  /* 0x000000ffff135224 */ /* 0x000fe200078e000b */
[----:B------:R-:W-:Y:S01]  /*1790*/  ISETP.NE.AND P4, PT, R29, RZ, PT ;  /* 0x000000ff1d00720c */ /* 0x000fe20003f85270 */
[----:B------:R-:W-:Y:S01]  /*17a0*/  @P6 IMAD.MOV.U32 R19, RZ, RZ, R12 ;  /* 0x000000ffff136224 */ /* 0x000fe200078e000c */
[----:B------:R-:W-:Y:S01]  /*17b0*/  ISETP.NE.AND P5, PT, R30, RZ, PT ;  /* 0x000000ff1e00720c */ /* 0x000fe20003fa5270 */
[----:B------:R-:W-:Y:S01]  /*17c0*/  @P0 IMAD.MOV.U32 R19, RZ, RZ, R13 ;  /* 0x000000ffff130224 */ /* 0x000fe200078e000d */
[C---:B------:R-:W-:Y:S02]  /*17d0*/  ISETP.EQ.AND P6, PT, R24.reuse, 0x30, PT ;  /* 0x000000301800780c */ /* 0x040fe40003fc2270 */
[----:B------:R-:W-:-:S02]  /*17e0*/  ISETP.EQ.AND P0, PT, R24, 0x34, PT ;  /* 0x000000341800780c */ /* 0x000fc40003f02270 */
[----:B------:R-:W-:Y:S01]  /*17f0*/  @P1 MOV R19, R28 ;  /* 0x0000001c00131202 */ /* 0x000fe20000000f00 */
[----:B------:R-:W-:Y:S01]  /*1800*/  @P2 IMAD.MOV.U32 R19, RZ, RZ, R18 ;  /* 0x000000ffff132224 */ /* 0x000fe200078e0012 */
[----:B------:R-:W-:Y:S01]  /*1810*/  IADD3 R18, PT, PT, -R22, 0x20, RZ ;  /* 0x0000002016127810 */ /* 0x000fe20007ffe1ff */
[----:B------:R-:W-:Y:S02]  /*1820*/  @P3 IMAD.MOV.U32 R19, RZ, RZ, R20 ;  /* 0x000000ffff133224 */ /* 0x000fe400078e0014 */
[----:B------:R-:W-:Y:S01]  /*1830*/  @P4 IMAD.MOV.U32 R19, RZ, RZ, R21 ;  /* 0x000000ffff134224 */ /* 0x000fe200078e0015 */
[-C--:B------:R-:W-:Y:S02]  /*1840*/  SHF.L.U32 R21, R27, R22.reuse, RZ ;  /* 0x000000161b157219 */ /* 0x080fe400000006ff */
[----:B------:R-:W-:Y:S01]  /*1850*/  @P5 MOV R19, R23 ;  /* 0x0000001700135202 */ /* 0x000fe20000000f00 */
[----:B------:R-:W-:Y:S02]  /*1860*/  @P6 IMAD.MOV.U32 R19, RZ, RZ, R25 ;  /* 0x000000ffff136224 */ /* 0x000fe400078e0019 */
[----:B------:R-:W-:Y:S01]  /*1870*/  @P0 IMAD.MOV.U32 R19, RZ, RZ, R15 ;  /* 0x000000ffff130224 */ /* 0x000fe200078e000f */
[----:B------:R-:W-:-:S02]  /*1880*/  SHF.L.U32 R15, R14, R22, RZ ;  /* 0x000000160e0f7219 */ /* 0x000fc400000006ff */
[-C--:B------:R-:W-:Y:S02]  /*1890*/  SHF.R.U32.HI R14, RZ, R18.reuse, R27 ;  /* 0x00000012ff0e7219 */ /* 0x080fe4000001161b */
[----:B------:R-:W-:-:S03]  /*18a0*/  SHF.R.U32.HI R18, RZ, R18, R19 ;  /* 0x00000012ff127219 */ /* 0x000fc60000011613 */
[----:B------:R-:W-:Y:S01]  /*18b0*/  IMAD.IADD R14, R14, 0x1, R15 ;  /* 0x000000010e0e7824 */ /* 0x000fe200078e020f */
[----:B------:R-:W-:-:S07]  /*18c0*/  IADD3 R27, PT, PT, R18, R21, RZ ;  /* 0x00000015121b7210 */ /* 0x000fce0007ffe0ff */
.L_x_7:
[----:B------:R-:W-:Y:S05]  /*18d0*/  BSYNC.RECONVERGENT B2 ;  /* 0x0000000000027941 */ /* 0x000fea0003800200 */
.L_x_6:
[C---:B------:R-:W-:Y:S01]  /*18e0*/  SHF.L.U32.HI R21, R27.reuse, 0x2, R14 ;  /* 0x000000021b157819 */ /* 0x040fe2000001060e */
[----:B------:R-:W-:Y:S01]  /*18f0*/  IMAD.SHL.U32 R27, R27, 0x4, RZ ;  /* 0x000000041b1b7824 */ /* 0x000fe200078e00ff */
[----:B------:R-:W-:Y:S02]  /*1900*/  LOP3.LUT R22, R17, 0x80000000, RZ, 0xc0, !PT ;  /* 0x8000000011167812 */ /* 0x000fe400078ec0ff */
[----:B------:R-:W-:-:S04]  /*1910*/  SHF.R.U32.HI R15, RZ, 0x1f, R21 ;  /* 0x0000001fff0f7819 */ /* 0x000fc80000011615 */
[----:B------:R-:W-:-:S13]  /*1920*/  ISETP.NE.U32.AND P1, PT, R15, RZ, PT ;  /* 0x000000ff0f00720c */ /* 0x000fda0003f25070 */
        /* <DEDUP_REMOVED lines=8> */
[----:B------:R-:W-:Y:S02]  /*19b0*/  @P0 IADD3 R20, PT, PT, -R18, 0x9e, RZ ;  /* 0x0000009e12140810 */ /* 0x000fe40007ffe1ff */
[----:B------:R-:W-:-:S04]  /*19c0*/  @!P0 MOV R20, 0x20 ;  /* 0x0000002000148802 */ /* 0x000fc80000000f00 */
[C---:B------:R-:W-:Y:S02]  /*19d0*/  ISETP.NE.U32.AND P0, PT, R20.reuse, RZ, PT ;  /* 0x000000ff1400720c */ /* 0x040fe40003f05070 */
[----:B------:R-:W-:Y:S02]  /*19e0*/  IADD3 R18, PT, PT, -R20, 0x20, RZ ;  /* 0x0000002014127810 */ /* 0x000fe40007ffe1ff */
[----:B------:R-:W-:Y:S02]  /*19f0*/  SHF.L.U32 R19, R21, R20, RZ ;  /* 0x0000001415137219 */ /* 0x000fe400000006ff */
[----:B------:R-:W-:-:S07]  /*1a00*/  SHF.R.U32.HI R18, RZ, R18, R27 ;  /* 0x00000012ff127219 */ /* 0x000fce000001161b */
[----:B------:R-:W-:Y:S01]  /*1a10*/  @P0 IMAD.IADD R21, R18, 0x1, R19 ;  /* 0x0000000112150824 */ /* 0x000fe200078e0213 */
[----:B------:R-:W-:-:S03]  /*1a20*/  ISETP.NE.U32.AND P0, PT, R22, RZ, PT ;  /* 0x000000ff1600720c */ /* 0x000fc60003f05070 */
[----:B------:R-:W-:-:S05]  /*1a30*/  IMAD.WIDE.U32 R18, R21, -0x36f0255e, RZ ;  /* 0xc90fdaa215127825 */ /* 0x000fca00078e00ff */
[----:B------:R-:W-:-:S13]  /*1a40*/  ISETP.GT.AND P2, PT, R19, RZ, PT ;  /* 0x000000ff1300720c */ /* 0x000fda0003f44270 */
[----:B------:R-:W-:Y:S01]  /*1a50*/  @P2 SHF.L.U32.HI R19, R18, 0x1, R19 ;  /* 0x0000000112132819 */ /* 0x000fe20000010613 */
[----:B------:R-:W-:-:S04]  /*1a60*/  @P2 VIADD R20, R20, 0x1 ;  /* 0x0000000114142836 */ /* 0x000fc80000000000 */
[----:B------:R-:W-:Y:S01]  /*1a70*/  VIADD R17, R19, 0x1 ;  /* 0x0000000113117836 */ /* 0x000fe20000000000 */
[----:B------:R-:W-:Y:S02]  /*1a80*/  IADD3 R21, PT, PT, -R20, 0x7e, RZ ;  /* 0x0000007e14157810 */ /* 0x000fe40007ffe1ff */
[----:B------:R-:W-:Y:S02]  /*1a90*/  LEA.HI R19, R14, R15, RZ, 0x2 ;  /* 0x0000000f0e137211 */ /* 0x000fe400078f10ff */
[----:B------:R-:W-:Y:S02]  /*1aa0*/  LEA.HI R18, R17, 0x1, RZ, 0x19 ;  /* 0x0000000111127811 */ /* 0x000fe400078fc8ff */
[----:B------:R-:W-:Y:S01]  /*1ab0*/  MOV R17, R22 ;  /* 0x0000001600117202 */ /* 0x000fe20000000f00 */
[----:B------:R-:W-:Y:S01]  /*1ac0*/  @P0 IMAD.MOV R19, RZ, RZ, -R19 ;  /* 0x000000ffff130224 */ /* 0x000fe200078e0a13 */
[----:B------:R-:W-:Y:S02]  /*1ad0*/  SHF.R.U32.HI R18, RZ, 0x1, R18 ;  /* 0x00000001ff127819 */ /* 0x000fe40000011612 */
[----:B------:R-:W-:-:S03]  /*1ae0*/  @P1 LOP3.LUT R17, R22, 0x80000000, RZ, 0x3c, !PT ;  /* 0x8000000016111812 */ /* 0x000fc600078e3cff */
[----:B------:R-:W-:-:S05]  /*1af0*/  IMAD R18, R21, 0x800000, R18 ;  /* 0x0080000015127824 */ /* 0x000fca00078e0212 */
[----:B------:R-:W-:-:S07]  /*1b00*/  LOP3.LUT R15, R17, R18, RZ, 0xfc, !PT ;  /* 0x00000012110f7212 */ /* 0x000fce00078efcff */
.L_x_5:
[----:B------:R-:W-:Y:S05]  /*1b10*/  BSYNC.RECONVERGENT B1 ;  /* 0x0000000000017941 */ /* 0x000fea0003800200 */
.L_x_4:
[----:B-----5:R-:W-:Y:S01]  /*1b20*/  FSETP.NEU.FTZ.AND P0, PT, |R16|, +INF , PT ;  /* 0x7f8000001000780b */ /* 0x020fe20003f1d200 */
[----:B------:R-:W-:Y:S01]  /*1b30*/  FMUL.FTZ R18, R15, R15 ;  /* 0x0000000f0f127220 */ /* 0x000fe20000410000 */
[----:B------:R-:W-:Y:S02]  /*1b40*/  IMAD.MOV.U32 R17, RZ, RZ, R16 ;  /* 0x000000ffff117224 */ /* 0x000fe400078e0010 */
[----:B------:R-:W-:Y:S01]  /*1b50*/  HFMA2 R23, -RZ, RZ, 0.9404296875, -70.8125 ;  /* 0x3b86d46dff177431 */ /* 0x000fe200000001ff */
[----:B------:R-:W-:Y:S01]  /*1b60*/  LOP3.LUT R19, R19, 0x1, RZ, 0xc0, !PT ;  /* 0x0000000113137812 */ /* 0x000fe200078ec0ff */
[----:B------:R-:W-:Y:S01]  /*1b70*/  FADD.FTZ R20, R18, -2.469348907470703125 ;  /* 0xc01e09d012147421 */ /* 0x000fe20000010000 */
[----:B------:R-:W-:Y:S03]  /*1b80*/  BSSY.RECONVERGENT B1, `(.L_x_8) ;  /* 0x00000c4000017945 */ /* 0x000fe60003800200 */
[----:B------:R-:W0:Y:S01]  /*1b90*/  MUFU.RCP R21, R20 ;  /* 0x0000001400157308 */ /* 0x000e220000001000 */
[----:B------:R-:W-:-:S02]  /*1ba0*/  IMAD.MOV R19, RZ, RZ, -R19 ;  /* 0x000000ffff137224 */ /* 0x000fc400078e0a13 */
[----:B------:R-:W-:Y:S01]  /*1bb0*/  @!P0 FMUL.FTZ R17, RZ, R16 ;  /* 0x00000010ff118220 */ /* 0x000fe20000410000 */
[----:B------:R-:W-:Y:S02]  /*1bc0*/  FFMA.FTZ R16, R18, R23, -0.82311940193176269531 ;  /* 0xbf52b7f412107423 */ /* 0x000fe40000010017 */
[----:B------:R-:W-:Y:S01]  /*1bd0*/  ISETP.GE.AND P1, PT, R19, RZ, PT ;  /* 0x000000ff1300720c */ /* 0x000fe20003f26270 */
[C---:B------:R-:W-:Y:S01]  /*1be0*/  FMUL.FTZ R14, R17.reuse, 0.63661974668502807617 ;  /* 0x3f22f983110e7820 */ /* 0x040fe20000410000 */
[----:B------:R-:W-:-:S05]  /*1bf0*/  FSETP.GT.FTZ.AND P0, PT, |R17|, 48039, PT ;  /* 0x473ba7001100780b */ /* 0x000fca0003f14200 */
[----:B------:R-:W1:Y:S01]  /*1c00*/  F2I.FTZ.NTZ R14, R14 ;  /* 0x0000000e000e7305 */ /* 0x000e620000213100 */
[----:B0-----:R-:W-:-:S04]  /*1c10*/  FMUL.FTZ R21, R16, R21 ;  /* 0x0000001510157220 */ /* 0x001fc80000410000 */
[----:B------:R-:W-:-:S04]  /*1c20*/  FMUL.FTZ R16, R18, R21 ;  /* 0x0000001512107220 */ /* 0x000fc80000410000 */
[----:B------:R-:W-:-:S04]  /*1c30*/  FFMA.FTZ R16, R16, R15, R15 ;  /* 0x0000000f10107223 */ /* 0x000fc8000001000f */
[----:B------:R-:W0:Y:S01]  /*1c40*/  MUFU.RCP R15, R16 ;  /* 0x00000010000f7308 */ /* 0x000e220000001000 */
[----:B-1----:R-:W-:-:S05]  /*1c50*/  I2FP.F32.S32 R18, R14 ;  /* 0x0000000e00127245 */ /* 0x002fca0000201400 */
[----:B------:R-:W-:-:S04]  /*1c60*/  FFMA.FTZ R19, R18, -1.5703125, R17 ;  /* 0xbfc9000012137823 */ /* 0x000fc80000010011 */
[----:B------:R-:W-:-:S04]  /*1c70*/  FFMA.FTZ R19, R18, -0.00048351287841796875, R19 ;  /* 0xb9fd800012137823 */ /* 0x000fc80000010013 */
[----:B------:R-:W-:Y:S01]  /*1c80*/  FFMA.FTZ R19, R18, -3.1385570764541625977e-07, R19 ;  /* 0xb4a8800012137823 */ /* 0x000fe20000010013 */
[----:B0-----:R-:W-:-:S03]  /*1c90*/  @!P1 FADD.FTZ R16, -R15, -RZ ;  /* 0x800000ff0f109221 */ /* 0x001fc60000010100 */
        /* <DEDUP_REMOVED lines=15> */
[----:B------:R-:W-:-:S04]  /*1d90*/  SEL R14, RZ, 0xffffffff, !P0 ;  /* 0xffffffffff0e7807 */ /* 0x000fc80004000000 */
[----:B------:R-:W-:-:S05]  /*1da0*/  IADD3 R14, PT, PT, RZ, -R14, RZ ;  /* 0x8000000eff0e7210 */ /* 0x000fca0007ffe0ff */
[----:B------:R-:W-:Y:S02]  /*1db0*/  IMAD.MOV.U32 R15, RZ, RZ, R14 ;  /* 0x000000ffff0f7224 */ /* 0x000fe400078e000e */
[----:B------:R-:W-:-:S04]  /*1dc0*/  IMAD.MOV.U32 R14, RZ, RZ, RZ ;  /* 0x000000ffff0e7224 */ /* 0x000fc800078e00ff */
[----:B------:R-:W-:-:S04]  /*1dd0*/  IMAD.HI.U32 R20, R19, UR9, R14 ;  /* 0x0000000913147c27 */ /* 0x000fc8000f8e000e */
[----:B------:R-:W-:-:S05]  /*1de0*/  IMAD.IADD R20, R20, 0x1, R21 ;  /* 0x0000000114147824 */ /* 0x000fca00078e0215 */
[----:B------:R-:W-:-:S04]  /*1df0*/  ISETP.GT.U32.AND P0, PT, R21, R20, PT ;  /* 0x000000141500720c */ /* 0x000fc80003f04070 */
[----:B------:R-:W-:-:S04]  /*1e00*/  SEL R14, RZ, 0xffffffff, !P0 ;  /* 0xffffffffff0e7807 */ /* 0x000fc80004000000 */
[----:B------:R-:W-:-:S05]  /*1e10*/  IADD3 R14, PT, PT, RZ, -R14, RZ ;  /* 0x8000000eff0e7210 */ /* 0x000fca0007ffe0ff */
[----:B------:R-:W-:Y:S02]  /*1e20*/  IMAD.MOV.U32 R15, RZ, RZ, R14 ;  /* 0x000000ffff0f7224 */ /* 0x000fe400078e000e */
[----:B------:R-:W-:-:S04]  /*1e30*/  IMAD.MOV.U32 R14, RZ, RZ, RZ ;  /* 0x000000ffff0e7224 */ /* 0x000fc800078e00ff */
[----:B------:R-:W-:-:S04]  /*1e40*/  IMAD.HI.U32 R21, R19, UR10, R14 ;  /* 0x0000000a13157c27 */ /* 0x000fc8000f8e000e */
[----:B------:R-:W-:-:S05]  /*1e50*/  IMAD.IADD R21, R21, 0x1, R22 ;  /* 0x0000000115157824 */ /* 0x000fca00078e0216 */
[----:B------:R-:W-:Y:S02]  /*1e60*/  ISETP.GT.U32.AND P0, PT, R22, R21, PT ;  /* 0x000000151600720c */ /* 0x000fe40003f04070 */
[----:B------:R-:W-:Y:S02]  /*1e70*/  SHF.L.U32 R22, R17, 0x1, RZ ;  /* 0x0000000111167819 */ /* 0x000fe400000006ff */
[----:B------:R-:W-:Y:S02]  /*1e80*/  SEL R14, RZ, 0xffffffff, !P0 ;  /* 0xffffffffff0e7807 */ /* 0x000fe40004000000 */
[----:B------:R-:W-:-:S03]  /*1e90*/  LEA.HI R22, R22, 0xffffff80, RZ, 0x8 ;  /* 0xffffff8016167811 */ /* 0x000fc600078f40ff */
[----:B------:R-:W-:Y:S01]  /*1ea0*/  IMAD.MOV R14, RZ, RZ, -R14 ;  /* 0x000000ffff0e7224 */ /* 0x000fe200078e0a0e */
[----:B------:R-:W-:-:S03]  /*1eb0*/  SHF.R.U32.HI R23, RZ, 0x5, R22 ;  /* 0x00000005ff177819 */ /* 0x000fc60000011616 */
[----:B------:R-:W-:Y:S01]  /*1ec0*/  IMAD.MOV.U32 R15, RZ, RZ, R14 ;  /* 0x000000ffff0f7224 */ /* 0x000fe200078e000e */
[----:B------:R-:W-:Y:S01]  /*1ed0*/  IADD3 R24, PT, PT, -R23, 0x4, RZ ;  /* 0x0000000417187810 */ /* 0x000fe20007ffe1ff */
[----:B------:R-:W-:-:S04]  /*1ee0*/  IMAD.MOV.U32 R14, RZ, RZ, RZ ;  /* 0x000000ffff0e7224 */ /* 0x000fc800078e00ff */
[----:B------:R-:W-:Y:S01]  /*1ef0*/  IMAD.HI.U32 R14, R19, UR11, R14 ;  /* 0x0000000b130e7c27 */ /* 0x000fe2000f8e000e */
[----:B------:R-:W-:-:S03]  /*1f00*/  MOV R15, 0x1c ;  /* 0x0000001c000f7802 */ /* 0x000fc60000000f00 */
[----:B------:R-:W-:Y:S02]  /*1f10*/  IMAD.IADD R23, R14, 0x1, R25 ;  /* 0x000000010e177824 */ /* 0x000fe400078e0219 */
[----:B------:R-:W-:-:S03]  /*1f20*/  IMAD R24, R24, 0x4, R15 ;  /* 0x0000000418187824 */ /* 0x000fc600078e020f */
[----:B------:R-:W-:Y:S02]  /*1f30*/  ISETP.GT.U32.AND P0, PT, R25, R23, PT ;  /* 0x000000171900720c */ /* 0x000fe40003f04070 */
[C---:B------:R-:W-:Y:S02]  /*1f40*/  ISETP.EQ.AND P1, PT, R24.reuse, -0x4, PT ;  /* 0xfffffffc1800780c */ /* 0x040fe40003f22270 */
[----:B------:R-:W-:Y:S02]  /*1f50*/  SEL R14, RZ, 0xffffffff, !P0 ;  /* 0xffffffffff0e7807 */ /* 0x000fe40004000000 */
[C---:B------:R-:W-:Y:S02]  /*1f60*/  ISETP.EQ.AND P0, PT, R24.reuse, -0x8, PT ;  /* 0xfffffff81800780c */ /* 0x040fe40003f02270 */
[C---:B------:R-:W-:Y:S01]  /*1f70*/  ISETP.EQ.AND P2, PT, R24.reuse, RZ, PT ;  /* 0x000000ff1800720c */ /* 0x040fe20003f42270 */
[----:B------:R-:W-:Y:S01]  /*1f80*/  IMAD.MOV R14, RZ, RZ, -R14 ;  /* 0x000000ffff0e7224 */ /* 0x000fe200078e0a0e */
[----:B------:R-:W-:-:S02]  /*1f90*/  ISETP.EQ.AND P5, PT, R24, 0x4, PT ;  /* 0x000000041800780c */ /* 0x000fc40003fa2270 */
[C---:B------:R-:W-:Y:S01]  /*1fa0*/  ISETP.EQ.AND P4, PT, R24.reuse, 0x8, PT ;  /* 0x000000081800780c */ /* 0x040fe20003f82270 */
[----:B------:R-:W-:Y:S01]  /*1fb0*/  IMAD.MOV.U32 R15, RZ, RZ, R14 ;  /* 0x000000ffff0f7224 */ /* 0x000fe200078e000e */
[----:B------:R-:W-:Y:S01]  /*1fc0*/  MOV R14, RZ ;  /* 0x000000ff000e7202 */ /* 0x000fe20000000f00 */
[----:B------:R-:W-:Y:S01]  /*1fd0*/  @P1 IMAD.MOV.U32 R27, RZ, RZ, R7 ;  /* 0x000000ffff1b1224 */ /* 0x000fe200078e0007 */
[C---:B------:R-:W-:Y:S02]  /*1fe0*/  ISETP.EQ.AND P3, PT, R24.reuse, 0xc, PT ;  /* 0x0000000c1800780c */ /* 0x040fe40003f62270 */
[C---:B------:R-:W-:Y:S01]  /*1ff0*/  ISETP.EQ.AND P6, PT, R24.reuse, 0x30, PT ;  /* 0x000000301800780c */ /* 0x040fe20003fc2270 */
[C---:B------:R-:W-:Y:S01]  /*2000*/  IMAD.HI.U32 R25, R19.reuse, UR4, R14 ;  /* 0x0000000413197c27 */ /* 0x040fe2000f8e000e */
[----:B------:R-:W-:Y:S02]  /*2010*/  P2R R14, PR, RZ, 0x4 ;  /* 0x00000004ff0e7803 */ /* 0x000fe40000000000 */
[----:B------:R-:W-:Y:S01]  /*2020*/  P2R R14, PR, RZ, 0x20 ;  /* 0x00000020ff0e7803 */ /* 0x000fe20000000000 */
[----:B------:R-:W-:Y:S01]  /*2030*/  @P0 IMAD.MOV.U32 R26, RZ, RZ, R7 ;  /* 0x000000ffff1a0224 */ /* 0x000fe200078e0007 */
[----:B------:R-:W-:Y:S01]  /*2040*/  @P2 MOV R27, R8 ;  /* 0x00000008001b2202 */ /* 0x000fe20000000f00 */
[----:B------:R-:W-:Y:S01]  /*2050*/  @P1 IMAD.MOV.U32 R26, RZ, RZ, R8 ;  /* 0x000000ffff1a1224 */ /* 0x000fe200078e0008 */
[C---:B------:R-:W-:Y:S01]  /*2060*/  ISETP.EQ.AND P1, PT, R24.reuse, 0x14, PT ;  /* 0x000000141800780c */ /* 0x040fe20003f22270 */
[--C-:B------:R-:W-:Y:S01]  /*2070*/  @P2 IMAD.MOV.U32 R26, RZ, RZ, R9.reuse ;  /* 0x000000ffff1a2224 */ /* 0x100fe200078e0009 */
[----:B------:R-:W-:Y:S01]  /*2080*/  ISETP.EQ.AND P2, PT, R24, 0x10, PT ;  /* 0x000000101800780c */ /* 0x000fe20003f42270 */
[----:B------:R-:W-:Y:S01]  /*2090*/  IMAD R14, R19, UR5, RZ ;  /* 0x00000005130e7c24 */ /* 0x000fe2000f8e02ff */
[----:B------:R-:W-:Y:S01]  /*20a0*/  @P5 MOV R26, R10 ;  /* 0x0000000a001a5202 */ /* 0x000fe20000000f00 */
[----:B------:R-:W-:Y:S01]  /*20b0*/  @P5 IMAD.MOV.U32 R27, RZ, RZ, R9 ;  /* 0x000000ffff1b5224 */ /* 0x000fe200078e0009 */
[----:B------:R-:W-:Y:S01]  /*20c0*/  P2R R15, PR, RZ, 0x10 ;  /* 0x00000010ff0f7803 */ /* 0x000fe20000000000 */
[C---:B------:R-:W-:Y:S01]  /*20d0*/  IMAD.IADD R25, R14.reuse, 0x1, R25 ;  /* 0x000000010e197824 */ /* 0x040fe200078e0219 */
[----:B------:R-:W-:Y:S01]  /*20e0*/  P2R R15, PR, RZ, 0x8 ;  /* 0x00000008ff0f7803 */ /* 0x000fe20000000000 */
[----:B------:R-:W-:Y:S01]  /*20f0*/  @P4 IMAD.MOV.U32 R27, RZ, RZ, R10 ;  /* 0x000000ffff1b4224 */ /* 0x000fe200078e000a */
[----:B------:R-:W-:Y:S01]  /*2100*/  P2R R15, PR, RZ, 0x2 ;  /* 0x00000002ff0f7803 */ /* 0x000fe20000000000 */
[--C-:B------:R-:W-:Y:S01]  /*2110*/  @P4 IMAD.MOV.U32 R26, RZ, RZ, R11.reuse ;  /* 0x000000ffff1a4224 */ /* 0x100fe200078e000b */
[----:B------:R-:W-:Y:S01]  /*2120*/  ISETP.GT.U32.AND P0, PT, R14, R25, PT ;  /* 0x000000190e00720c */ /* 0x000fe20003f04070 */
[----:B------:R-:W-:Y:S01]  /*2130*/  @P3 IMAD.MOV.U32 R27, RZ, RZ, R11 ;  /* 0x000000ffff1b3224 */ /* 0x000fe200078e000b */
[----:B------:R-:W-:Y:S01]  /*2140*/  P2R R14, PR, RZ, 0x4 ;  /* 0x00000004ff0e7803 */ /* 0x000fe20000000000 */
[----:B------:R-:W-:Y:S01]  /*2150*/  @P2 IMAD.MOV.U32 R27, RZ, RZ, R12 ;  /* 0x000000ffff1b2224 */ /* 0x000fe200078e000c */
[----:B------:R-:W-:Y:S01]  /*2160*/  @P3 MOV R26, R12 ;  /* 0x0000000c001a3202 */ /* 0x000fe20000000f00 */
[--C-:B------:R-:W-:Y:S01]  /*2170*/  @P2 IMAD.MOV.U32 R26, RZ, RZ, R13.reuse ;  /* 0x000000ffff1a2224 */ /* 0x100fe200078e000d */
[----:B------:R-:W-:Y:S01]  /*2180*/  SEL R14, RZ, 0xffffffff, !P0 ;  /* 0xffffffffff0e7807 */ /* 0x000fe20004000000 */
[----:B------:R-:W-:Y:S01]  /*2190*/  @P1 IMAD.MOV.U32 R27, RZ, RZ, R13 ;  /* 0x000000ffff1b1224 */ /* 0x000fe200078e000d */
[----:B------:R-:W-:-:S02]  /*21a0*/  ISETP.EQ.AND P0, PT, R24, 0x18, PT ;  /* 0x000000181800780c */ /* 0x000fc40003f02270 */
[----:B------:R-:W-:Y:S01]  /*21b0*/  @P1 MOV R26, R28 ;  /* 0x0000001c001a1202 */ /* 0x000fe20000000f00 */
[----:B------:R-:W-:Y:S01]  /*21c0*/  IMAD.MOV R14, RZ, RZ, -R14 ;  /* 0x000000ffff0e7224 */ /* 0x000fe200078e0a0e */
[C---:B------:R-:W-:Y:S02]  /*21d0*/  ISETP.EQ.AND P1, PT, R24.reuse, 0x1c, PT ;  /* 0x0000001c1800780c */ /* 0x040fe40003f22270 */
[C---:B------:R-:W-:Y:S01]  /*21e0*/  ISETP.EQ.AND P2, PT, R24.reuse, 0x20, PT ;  /* 0x000000201800780c */ /* 0x040fe20003f42270 */
[----:B------:R-:W-:Y:S01]  /*21f0*/  IMAD.MOV.U32 R15, RZ, RZ, R14 ;  /* 0x000000ffff0f7224 */ /* 0x000fe200078e000e */
[C---:B------:R-:W-:Y:S01]  /*2200*/  ISETP.EQ.AND P3, PT, R24.reuse, 0x24, PT ;  /* 0x000000241800780c */ /* 0x040fe20003f62270 */
[----:B------:R-:W-:Y:S01]  /*2210*/  IMAD.MOV.U32 R14, RZ, RZ, RZ ;  /* 0x000000ffff0e7224 */ /* 0x000fe200078e00ff */
[C---:B------:R-:W-:Y:S02]  /*2220*/  ISETP.EQ.AND P4, PT, R24.reuse, 0x28, PT ;  /* 0x000000281800780c */ /* 0x040fe40003f82270 */
[----:B------:R-:W-:Y:S01]  /*2230*/  ISETP.EQ.AND P5, PT, R24, 0x2c, PT ;  /* 0x0000002c1800780c */ /* 0x000fe20003fa2270 */
[----:B------:R-:W-:-:S02]  /*2240*/  @P0 IMAD.MOV.U32 R27, RZ, RZ, R28 ;  /* 0x000000ffff1b0224 */ /* 0x000fc400078e001c */
[----:B------:R-:W-:Y:S01]  /*2250*/  IMAD.HI.U32 R15, R19, UR5, R14 ;  /* 0x00000005130f7c27 */ /* 0x000fe2000f8e000e */
[----:B------:R-:W-:-:S03]  /*2260*/  P2R R14, PR, RZ, 0x40 ;  /* 0x00000040ff0e7803 */ /* 0x000fc60000000000 */
[----:B------:R-:W-:Y:S02]  /*2270*/  @P1 IMAD.MOV.U32 R27, RZ, RZ, R18 ;  /* 0x000000ffff1b1224 */ /* 0x000fe400078e0012 */
[----:B------:R-:W-:Y:S01]  /*2280*/  @P2 IMAD.MOV.U32 R27, RZ, RZ, R20 ;  /* 0x000000ffff1b2224 */ /* 0x000fe200078e0014 */
[----:B------:R-:W-:Y:S01]  /*2290*/  @P3 MOV R27, R21 ;  /* 0x00000015001b3202 */ /* 0x000fe20000000f00 */
[----:B------:R-:W-:Y:S02]  /*22a0*/  @P4 IMAD.MOV.U32 R27, RZ, RZ, R23 ;  /* 0x000000ffff1b4224 */ /* 0x000fe400078e0017 */
[----:B------:R-:W-:Y:S01]  /*22b0*/  @P5 IMAD.MOV.U32 R27, RZ, RZ, R25 ;  /* 0x000000ffff1b5224 */ /* 0x000fe200078e0019 */
[----:B------:R-:W-:Y:S01]  /*22c0*/  @P6 MOV R27, R15 ;  /* 0x0000000f001b6202 */ /* 0x000fe20000000f00 */
[----:B------:R-:W-:Y:S01]  /*22d0*/  @P0 IMAD.MOV.U32 R26, RZ, RZ, R18 ;  /* 0x000000ffff1a0224 */ /* 0x000fe200078e0012 */
[----:B------:R-:W-:Y:S02]  /*22e0*/  LOP3.LUT P6, R19, R22, 0x1f, RZ, 0xc0, !PT ;  /* 0x0000001f16137812 */ /* 0x000fe400078cc0ff */
[----:B------:R-:W-:Y:S01]  /*22f0*/  @P1 MOV R26, R20 ;  /* 0x00000014001a1202 */ /* 0x000fe20000000f00 */
[----:B------:R-:W-:-:S02]  /*2300*/  @P2 IMAD.MOV.U32 R26, RZ, RZ, R21 ;  /* 0x000000ffff1a2224 */ /* 0x000fc400078e0015 */
[----:B------:R-:W-:Y:S01]  /*2310*/  @P3 IMAD.MOV.U32 R26, RZ, RZ, R23 ;  /* 0x000000ffff1a3224 */ /* 0x000fe200078e0017 */
[----:B------:R-:W-:Y:S01]  /*2320*/  @P4 MOV R26, R25 ;  /* 0x00000019001a4202 */ /* 0x000fe20000000f00 */
[----:B------:R-:W-:-:S04]  /*2330*/  @P5 IMAD.MOV.U32 R26, RZ, RZ, R15 ;  /* 0x000000ffff1a5224 */ /* 0x000fc800078e000f */
[----:B------:R-:W-:Y:S02]  /*2340*/  IMAD.MOV.U32 R14, RZ, RZ, R26 ;  /* 0x000000ffff0e7224 */ /* 0x000fe400078e001a */
        /* <DEDUP_REMOVED lines=11> */
[----:B------:R-:W-:Y:S02]  /*2400*/  ISETP.EQ.AND P6, PT, R24, 0x14, PT ;  /* 0x000000141800780c */ /* 0x000fe40003fc2270 */
[----:B------:R-:W-:-:S09]  /*2410*/  IADD3 R7, PT, PT, -R19, 0x20, RZ ;  /* 0x0000002013077810 */ /* 0x000fd20007ffe1ff */
[----:B------:R-:W-:Y:S01]  /*2420*/  @P3 MOV R22, R9 ;  /* 0x0000000900163202 */ /* 0x000fe20000000f00 */
[----:B------:R-:W-:Y:S01]  /*2430*/  @P4 IMAD.MOV.U32 R22, RZ, RZ, R10 ;  /* 0x000000ffff164224 */ /* 0x000fe200078e000a */
[----:B------:R-:W-:Y:S01]  /*2440*/  ISETP.NE.AND P3, PT, R26, RZ, PT ;  /* 0x000000ff1a00720c */ /* 0x000fe20003f65270 */
[----:B------:R-:W-:Y:S01]  /*2450*/  @P5 IMAD.MOV.U32 R22, RZ, RZ, R11 ;  /* 0x000000ffff165224 */ /* 0x000fe200078e000b */
[----:B------:R-:W-:Y:S01]  /*2460*/  ISETP.NE.AND P4, PT, R29, RZ, PT ;  /* 0x000000ff1d00720c */ /* 0x000fe20003f85270 */
[----:B------:R-:W-:Y:S01]  /*2470*/  @P6 IMAD.MOV.U32 R22, RZ, RZ, R12 ;  /* 0x000000ffff166224 */ /* 0x000fe200078e000c */
[----:B------:R-:W-:Y:S02]  /*2480*/  ISETP.NE.AND P5, PT, R30, RZ, PT ;  /* 0x000000ff1e00720c */ /* 0x000fe40003fa5270 */
[----:B------:R-:W-:Y:S01]  /*2490*/  @P0 MOV R22, R13 ;  /* 0x0000000d00160202 */ /* 0x000fe20000000f00 */
[----:B------:R-:W-:Y:S01]  /*24a0*/  @P1 IMAD.MOV.U32 R22, RZ, RZ, R28 ;  /* 0x000000ffff161224 */ /* 0x000fe200078e001c */
[C---:B------:R-:W-:Y:S01]  /*24b0*/  ISETP.EQ.AND P6, PT, R24.reuse, 0x30, PT ;  /* 0x000000301800780c */ /* 0x040fe20003fc2270 */
[----:B------:R-:W-:Y:S01]  /*24c0*/  @P2 IMAD.MOV.U32 R22, RZ, RZ, R18 ;  /* 0x000000ffff162224 */ /* 0x000fe200078e0012 */
[----:B------:R-:W-:-:S02]  /*24d0*/  ISETP.EQ.AND P0, PT, R24, 0x34, PT ;  /* 0x000000341800780c */ /* 0x000fc40003f02270 */
[-C--:B------:R-:W-:Y:S01]  /*24e0*/  SHF.L.U32 R9, R14, R19.reuse, RZ ;  /* 0x000000130e097219 */ /* 0x080fe200000006ff */
[----:B------:R-:W-:Y:S01]  /*24f0*/  @P3 IMAD.MOV.U32 R22, RZ, RZ, R20 ;  /* 0x000000ffff163224 */ /* 0x000fe200078e0014 */
[----:B------:R-:W-:Y:S02]  /*2500*/  SHF.L.U32 R11, R27, R19, RZ ;  /* 0x000000131b0b7219 */ /* 0x000fe400000006ff */
[----:B------:R-:W-:Y:S01]  /*2510*/  @P4 MOV R22, R21 ;  /* 0x0000001500164202 */ /* 0x000fe20000000f00 */
[----:B------:R-:W-:Y:S01]  /*2520*/  @P5 IMAD.MOV.U32 R22, RZ, RZ, R23 ;  /* 0x000000ffff165224 */ /* 0x000fe200078e0017 */
[----:B------:R-:W-:-:S03]  /*2530*/  SHF.R.U32.HI R14, RZ, R7, R27 ;  /* 0x00000007ff0e7219 */ /* 0x000fc6000001161b */
[----:B------:R-:W-:Y:S01]  /*2540*/  @P6 IMAD.MOV.U32 R22, RZ, RZ, R25 ;  /* 0x000000ffff166224 */ /* 0x000fe200078e0019 */
[----:B------:R-:W-:Y:S01]  /*2550*/  IADD3 R14, PT, PT, R14, R9, RZ ;  /* 0x000000090e0e7210 */ /* 0x000fe20007ffe0ff */
[----:B------:R-:W-:-:S05]  /*2560*/  @P0 IMAD.MOV.U32 R22, RZ, RZ, R15 ;  /* 0x000000ffff160224 */ /* 0x000fca00078e000f */
[----:B------:R-:W-:-:S05]  /*2570*/  SHF.R.U32.HI R22, RZ, R7, R22 ;  /* 0x00000007ff167219 */ /* 0x000fca0000011616 */
[----:B------:R-:W-:-:S07]  /*2580*/  IMAD.IADD R27, R22, 0x1, R11 ;  /* 0x00000001161b7824 */ /* 0x000fce00078e020b */
.L_x_11:
[----:B------:R-:W-:Y:S05]  /*2590*/  BSYNC.RECONVERGENT B2 ;  /* 0x0000000000027941 */ /* 0x000fea0003800200 */
.L_x_10:
[C---:B------:R-:W-:Y:S01]  /*25a0*/  SHF.L.U32.HI R11, R27.reuse, 0x2, R14 ;  /* 0x000000021b0b7819 */ /* 0x040fe2000001060e */
[----:B------:R-:W-:Y:S01]  /*25b0*/  IMAD.SHL.U32 R27, R27, 0x4, RZ ;  /* 0x000000041b1b7824 */ /* 0x000fe200078e00ff */
[----:B------:R-:W-:Y:S02]  /*25c0*/  LOP3.LUT R19, R17, 0x80000000, RZ, 0xc0, !PT ;  /* 0x8000000011137812 */ /* 0x000fe400078ec0ff */
[----:B------:R-:W-:-:S04]  /*25d0*/  SHF.R.U32.HI R7, RZ, 0x1f, R11 ;  /* 0x0000001fff077819 */ /* 0x000fc8000001160b */
[----:B------:R-:W-:Y:S02]  /*25e0*/  ISETP.NE.U32.AND P1, PT, R7, RZ, PT ;  /* 0x000000ff0700720c */ /* 0x000fe40003f25070 */
[----:B------:R-:W-:-:S11]  /*25f0*/  LEA.HI R14, R14, R7, RZ, 0x2 ;  /* 0x000000070e0e7211 */ /* 0x000fd600078f10ff */
[----:B------:R-:W-:Y:S02]  /*2600*/  @P1 IADD3 R27, PT, PT, -R27, RZ, RZ ;  /* 0x000000ff1b1b1210 */ /* 0x000fe40007ffe1ff */
[----:B------:R-:W-:Y:S02]  /*2610*/  @P1 LOP3.LUT R9, RZ, R11, RZ, 0x33, !PT ;  /* 0x0000000bff091212 */ /* 0x000fe400078e33ff */
        /* <DEDUP_REMOVED lines=11> */
[----:B------:R-:W-:-:S07]  /*26d0*/  SHF.R.U32.HI R8, RZ, R8, R27 ;  /* 0x00000008ff087219 */ /* 0x000fce000001161b */
[----:B------:R-:W-:Y:S02]  /*26e0*/  @P0 IADD3 R11, PT, PT, R8, R9, RZ ;  /* 0x00000009080b0210 */ /* 0x000fe40007ffe0ff */
[C---:B------:R-:W-:Y:S02]  /*26f0*/  ISETP.NE.U32.AND P0, PT, R19.reuse, RZ, PT ;  /* 0x000000ff1300720c */ /* 0x040fe40003f05070 */
[----:B------:R-:W-:Y:S01]  /*2700*/  @P1 LOP3.LUT R19, R19, 0x80000000, RZ, 0x3c, !PT ;  /* 0x8000000013131812 */ /* 0x000fe200078e3cff */
[----:B------:R-:W-:-:S05]  /*2710*/  IMAD.WIDE.U32 R8, R11, -0x36f0255e, RZ ;  /* 0xc90fdaa20b087825 */ /* 0x000fca00078e00ff */
[----:B------:R-:W-:-:S05]  /*2720*/  ISETP.GT.AND P2, PT, R9, RZ, PT ;  /* 0x000000ff0900720c */ /* 0x000fca0003f44270 */
[----:B------:R-:W-:-:S08]  /*2730*/  @P0 IMAD.MOV R14, RZ, RZ, -R14 ;  /* 0x000000ffff0e0224 */ /* 0x000fd000078e0a0e */
[----:B------:R-:W-:Y:S01]  /*2740*/  @P2 SHF.L.U32.HI R9, R8, 0x1, R9 ;  /* 0x0000000108092819 */ /* 0x000fe20000010609 */
[----:B------:R-:W-:-:S04]  /*2750*/  @P2 VIADD R10, R10, 0x1 ;  /* 0x000000010a0a2836 */ /* 0x000fc80000000000 */
[----:B------:R-:W-:Y:S01]  /*2760*/  VIADD R8, R9, 0x1 ;  /* 0x0000000109087836 */ /* 0x000fe20000000000 */
[----:B------:R-:W-:-:S04]  /*2770*/  IADD3 R9, PT, PT, -R10, 0x7e, RZ ;  /* 0x0000007e0a097810 */ /* 0x000fc80007ffe1ff */
[----:B------:R-:W-:-:S04]  /*2780*/  LEA.HI R8, R8, 0x1, RZ, 0x19 ;  /* 0x0000000108087811 */ /* 0x000fc800078fc8ff */
[----:B------:R-:W-:-:S04]  /*2790*/  SHF.R.U32.HI R8, RZ, 0x1, R8 ;  /* 0x00000001ff087819 */ /* 0x000fc80000011608 */
[----:B------:R-:W-:-:S04]  /*27a0*/  LEA R8, R9, R8, 0x17 ;  /* 0x0000000809087211 */ /* 0x000fc800078eb8ff */
[----:B------:R-:W-:-:S07]  /*27b0*/  LOP3.LUT R19, R19, R8, RZ, 0xfc, !PT ;  /* 0x0000000813137212 */ /* 0x000fce00078efcff */
.L_x_9:
[----:B------:R-:W-:Y:S05]  /*27c0*/  BSYNC.RECONVERGENT B1 ;  /* 0x0000000000017941 */ /* 0x000fea0003800200 */
.L_x_8:
[----:B------:R-:W-:Y:S01]  /*27d0*/  FMUL.FTZ R7, R19, R19 ;  /* 0x0000001313077220 */ /* 0x000fe20000410000 */
[----:B------:R-:W-:Y:S01]  /*27e0*/  IMAD.MOV.U32 R8, RZ, RZ, 0x3b86d46d ;  /* 0x3b86d46dff087424 */ /* 0x000fe200078e00ff */
[----:B------:R-:W-:Y:S01]  /*27f0*/  LOP3.LUT R14, R14, 0x1, RZ, 0xc0, !PT ;  /* 0x000000010e0e7812 */ /* 0x000fe200078ec0ff */
[----:B------:R-:W-:Y:S02]  /*2800*/  IMAD.MOV.U32 R11, RZ, RZ, 0x3d53f941 ;  /* 0x3d53f941ff0b7424 */ /* 0x000fe400078e00ff */
[C---:B------:R-:W-:Y:S01]  /*2810*/  FADD.FTZ R9, R7.reuse, -2.469348907470703125 ;  /* 0xc01e09d007097421 */ /* 0x040fe20000010000 */
[----:B------:R-:W-:Y:S01]  /*2820*/  FFMA.FTZ R8, R7, R8, -0.82311940193176269531 ;  /* 0xbf52b7f407087423 */ /* 0x000fe20000010008 */
[----:B------:R-:W-:Y:S01]  /*2830*/  IADD3 R14, PT, PT, -R14, RZ, RZ ;  /* 0x000000ff0e0e7210 */ /* 0x000fe20007ffe1ff */
[----:B------:R-:W-:Y:S01]  /*2840*/  FMUL.FTZ R6, R6, 0.89999997615814208984 ;  /* 0x3f66666606067820 */ /* 0x000fe20000410000 */
[----:B------:R-:W-:Y:S01]  /*2850*/  FMUL.FTZ R4, R4, 86400 ;  /* 0x47a8c00004047820 */ /* 0x000fe20000410000 */
[----:B------:R-:W-:Y:S01]  /*2860*/  FADD.FTZ R3, -R3, 1 ;  /* 0x3f80000003037421 */ /* 0x000fe20000010100 */
[----:B------:R-:W0:Y:S01]  /*2870*/  MUFU.RCP R9, R9 ;  /* 0x0000000900097308 */ /* 0x000e220000001000 */
[----:B------:R-:W-:Y:S01]  /*2880*/  ISETP.GE.AND P0, PT, R14, RZ, PT ;  /* 0x000000ff0e00720c */ /* 0x000fe20003f06270 */
[----:B------:R-:W-:-:S02]  /*2890*/  IMAD.MOV.U32 R14, RZ, RZ, 0x3b1abb02 ;  /* 0x3b1abb02ff0e7424 */ /* 0x000fc400078e00ff */
[----:B------:R-:W-:Y:S01]  /*28a0*/  FMUL.FTZ R4, R4, 9.9999999747524270788e-07 ;  /* 0x358637bd04047820 */ /* 0x000fe20000410000 */
[----:B0-----:R-:W-:-:S04]  /*28b0*/  FMUL.FTZ R8, R8, R9 ;  /* 0x0000000908087220 */ /* 0x001fc80000410000 */
[----:B------:R-:W-:-:S04]  /*28c0*/  FMUL.FTZ R8, R7, R8 ;  /* 0x0000000807087220 */ /* 0x000fc80000410000 */
[----:B------:R-:W-:-:S04]  /*28d0*/  FFMA.FTZ R7, R8, R19, R19 ;  /* 0x0000001308077223 */ /* 0x000fc80000010013 */
[----:B------:R-:W0:Y:S02]  /*28e0*/  MUFU.RCP R8, R7 ;  /* 0x0000000700087308 */ /* 0x000e240000001000 */
[----:B0-----:R-:W-:-:S04]  /*28f0*/  @!P0 FADD.FTZ R7, -R8, -RZ ;  /* 0x800000ff08078221 */ /* 0x001fc80000010100 */
[----:B------:R-:W-:-:S04]  /*2900*/  FMUL.FTZ R16, R16, R7 ;  /* 0x0000000710107220 */ /* 0x000fc80000410000 */
[C---:B------:R-:W-:Y:S01]  /*2910*/  FADD.FTZ R8, |R16|.reuse, -RZ ;  /* 0x800000ff10087221 */ /* 0x040fe20000010200 */
[C---:B------:R-:W-:Y:S01]  /*2920*/  FSETP.GT.FTZ.AND P0, PT, |R16|.reuse, 0.56999999284744262695, PT ;  /* 0x3f11eb851000780b */ /* 0x040fe20003f14200 */
[----:B------:R-:W-:Y:S02]  /*2930*/  FADD.FTZ R16, -R16, -RZ ;  /* 0x800000ff10107221 */ /* 0x000fe40000010100 */
[----:B------:R-:W-:-:S03]  /*2940*/  FADD.FTZ R9, -R8, 1 ;  /* 0x3f80000008097421 */ /* 0x000fc60000010100 */
[----:B------:R-:W-:Y:S01]  /*2950*/  ISETP.GE.AND P1, PT, R16, RZ, PT ;  /* 0x000000ff1000720c */ /* 0x000fe20003f26270 */
[----:B------:R-:W-:-:S06]  /*2960*/  FMUL.FTZ R9, R9, 0.5 ;  /* 0x3f00000009097820 */ /* 0x000fcc0000410000 */
[----:B------:R-:W0:Y:S02]  /*2970*/  @P0 MUFU.SQRT R8, R9 ;  /* 0x0000000900080308 */ /* 0x000e240000002000 */
[----:B0-----:R-:W-:-:S04]  /*2980*/  FMUL.FTZ R10, R8, R8 ;  /* 0x00000008080a7220 */ /* 0x001fc80000410000 */
[----:B------:R-:W-:Y:S01]  /*2990*/  FFMA.FTZ R7, R10, R11, 0.018166976049542427063 ;  /* 0x3c94d2e90a077423 */ /* 0x000fe2000001000b */
[----:B------:R-:W-:-:S03]  /*29a0*/  FADD.FTZ R11, R2, -273.149993896484375 ;  /* 0xc3889333020b7421 */ /* 0x000fc60000010000 */
[----:B------:R-:W-:Y:S01]  /*29b0*/  FFMA.FTZ R7, R10, R7, 0.046756859868764877319 ;  /* 0x3d3f841f0a077423 */ /* 0x000fe20000010007 */
[----:B------:R-:W-:-:S03]  /*29c0*/  FMUL.FTZ R12, R11, -0.00077699997927993535995 ;  /* 0xba4baf960b0c7820 */ /* 0x000fc60000410000 */
[----:B------:R-:W-:Y:S01]  /*29d0*/  FFMA.FTZ R7, R10, R7, 0.074846573173999786377 ;  /* 0x3d9949290a077423 */ /* 0x000fe20000010007 */
[----:B------:R-:W-:-:S03]  /*29e0*/  FMUL.FTZ R12, R11, R12 ;  /* 0x0000000c0b0c7220 */ /* 0x000fc60000410000 */
[----:B------:R-:W-:Y:S01]  /*29f0*/  FFMA.FTZ R7, R10, R7, 0.16667014360427856445 ;  /* 0x3e2aab940a077423 */ /* 0x000fe20000010007 */
[C---:B------:R-:W-:Y:S01]  /*2a00*/  FMUL.FTZ R13, R12.reuse, 1.4426950216293334961 ;  /* 0x3fb8aa3b0c0d7820 */ /* 0x040fe20000410000 */
[----:B------:R-:W-:Y:S02]  /*2a10*/  FSETP.GEU.FTZ.AND P2, PT, R12, -105, PT ;  /* 0xc2d200000c00780b */ /* 0x000fe40003f5e000 */
[----:B------:R-:W-:-:S03]  /*2a20*/  FMUL.FTZ R7, R10, R7 ;  /* 0x000000070a077220 */ /* 0x000fc60000410000 */
[----:B------:R-:W0:Y:S01]  /*2a30*/  FRND.FTZ.TRUNC R13, R13 ;  /* 0x0000000d000d7307 */ /* 0x000e22000021d000 */
[----:B------:R-:W-:-:S04]  /*2a40*/  FFMA.FTZ R7, R8, R7, R8 ;  /* 0x0000000708077223 */ /* 0x000fc80000010008 */
[C---:B------:R-:W-:Y:S01]  /*2a50*/  FADD.FTZ R8, R7.reuse, R7 ;  /* 0x0000000707087221 */ /* 0x040fe20000010000 */
[----:B------:R-:W-:-:S04]  /*2a60*/  @!P0 FADD.FTZ R8, -R7, 1.5707963705062866211 ;  /* 0x3fc90fdb07088421 */ /* 0x000fc80000010100 */
[----:B------:R-:W-:Y:S01]  /*2a70*/  @!P1 FADD.FTZ R8, -R8, 3.1415927410125732422 ;  /* 0x40490fdb08089421 */ /* 0x000fe20000010100 */
[----:B------:R-:W-:-:S03]  /*2a80*/  FSETP.GT.FTZ.AND P1, PT, R12, 105, PT ;  /* 0x42d200000c00780b */ /* 0x000fc60003f34000 */
[----:B------:R-:W-:Y:S01]  /*2a90*/  FMUL.FTZ R8, R8, 24 ;  /* 0x41c0000008087820 */ /* 0x000fe20000410000 */
[C---:B0-----:R-:W-:Y:S01]  /*2aa0*/  FFMA.FTZ R10, R13.reuse, -0.693145751953125, R12 ;  /* 0xbf3172000d0a7823 */ /* 0x041fe2000001000c */
[----:B------:R0:W-:Y:S02]  /*2ab0*/  MUFU.EX2 R9, R13 ;  /* 0x0000000d00097308 */ /* 0x0001e40000000800 */
[----:B------:R-:W-:Y:S01]  /*2ac0*/  FMUL.FTZ R8, R8, 0.31830987334251403809 ;  /* 0x3ea2f98308087820 */ /* 0x000fe20000410000 */
[----:B------:R-:W-:-:S04]  /*2ad0*/  FFMA.FTZ R10, R13, -1.428606765330187045e-06, R10 ;  /* 0xb5bfbe8e0d0a7823 */ /* 0x000fc8000001000a */
[----:B------:R-:W-:Y:S01]  /*2ae0*/  FMUL.FTZ R10, R10, 1.4426950216293334961 ;  /* 0x3fb8aa3b0a0a7820 */ /* 0x000fe20000410000 */
[----:B------:R-:W-:Y:S01]  /*2af0*/  FSETP.GT.FTZ.AND P0, PT, |R8|, 8.50705917302346158658e+37, PT ;  /* 0x7e8000000800780b */ /* 0x000fe20003f14200 */
[----:B0-----:R-:W-:-:S04]  /*2b00*/  FFMA.FTZ R13, R11, -R14, 2.5009999275207519531 ;  /* 0x402010620b0d7423 */ /* 0x001fc8000001080e */
[----:B------:R-:W0:Y:S01]  /*2b10*/  MUFU.EX2 R10, R10 ;  /* 0x0000000a000a7308 */ /* 0x000e220000000800 */
[----:B------:R-:W-:-:S07]  /*2b20*/  FMUL.FTZ R13, R13, 0.99800002574920654297 ;  /* 0x3f7f7cee0d0d7820 */ /* 0x000fce0000410000 */
[----:B------:R-:W-:Y:S01]  /*2b30*/  @P0 FMUL.FTZ R8, R8, 0.25 ;  /* 0x3e80000008080820 */ /* 0x000fe20000410000 */
[----:B------:R-:W-:Y:S01]  /*2b40*/  @P0 FMUL.FTZ R6, R6, 0.25 ;  /* 0x3e80000006060820 */ /* 0x000fe20000410000 */
[----:B------:R-:W-:Y:S02]  /*2b50*/  FSETP.GT.FTZ.AND P0, PT, |R13|, 8.50705917302346158658e+37, PT ;  /* 0x7e8000000d00780b */ /* 0x000fe40003f14200 */
[----:B------:R-:W1:Y:S01]  /*2b60*/  MUFU.RCP R7, R8 ;  /* 0x0000000800077308 */ /* 0x000e620000001000 */
[----:B0-----:R-:W-:Y:S01]  /*2b70*/  FMUL.FTZ R9, R9, R10 ;  /* 0x0000000a09097220 */ /* 0x001fe20000410000 */
[----:B------:R-:W-:-:S04]  /*2b80*/  HFMA2 R10, -RZ, RZ, 1.6298828125, -0.01131439208984375 ;  /* 0x3e85a1cbff0a7431 */ /* 0x000fc800000001ff */
[----:B------:R-:W-:Y:S01]  /*2b90*/  FSEL R11, R9, RZ, P2 ;  /* 0x000000ff090b7208 */ /* 0x000fe20001000000 */
[----:B------:R-:W-:-:S04]  /*2ba0*/  FMUL.FTZ R9, R2, 5.6779999368927747128e-08 ;  /* 0x3373de4502097820 */ /* 0x000fc80000410000 */
[----:B------:R-:W-:Y:S01]  /*2bb0*/  @P0 FMUL.FTZ R13, R13, 0.25 ;  /* 0x3e8000000d0d0820 */ /* 0x000fe20000410000 */
[----:B------:R-:W-:Y:S01]  /*2bc0*/  FSEL R11, R11, +INF , !P1 ;  /* 0x7f8000000b0b7808 */ /* 0x000fe20004800000 */
[----:B------:R-:W-:Y:S01]  /*2bd0*/  FMUL.FTZ R9, R2, R9 ;  /* 0x0000000902097220 */ /* 0x000fe20000410000 */
[----:B-1----:R-:W-:-:S03]  /*2be0*/  FFMA.FTZ R7, R7, R6, 0.10000000149011611938 ;  /* 0x3dcccccd07077423 */ /* 0x002fc60000010006 */
[----:B------:R-:W0:Y:S01]  /*2bf0*/  MUFU.RCP R13, R13 ;  /* 0x0000000d000d7308 */ /* 0x000e220000001000 */
[----:B------:R-:W-:Y:S01]  /*2c00*/  FFMA.FTZ R8, R11, R10, -0.019999999552965164185 ;  /* 0xbca3d70a0b087423 */ /* 0x000fe2000001000a */
[----:B------:R-:W-:-:S03]  /*2c10*/  FMUL.FTZ R9, R2, R9 ;  /* 0x0000000902097220 */ /* 0x000fc60000410000 */
[----:B------:R-:W-:Y:S01]  /*2c20*/  FMUL.FTZ R8, R7, R8 ;  /* 0x0000000807087220 */ /* 0x000fe20000410000 */
[----:B------:R-:W-:Y:S01]  /*2c30*/  FMUL.FTZ R9, R2, R9 ;  /* 0x0000000902097220 */ /* 0x000fe20000410000 */
[----:B------:R-:W1:Y:S03]  /*2c40*/  LDC.64 R6, c[0x0][0x380] ;  /* 0x0000e000ff067b82 */ /* 0x000e660000000a00 */
[----:B------:R-:W-:-:S04]  /*2c50*/  FMUL.FTZ R2, R9, R8 ;  /* 0x0000000809027220 */ /* 0x000fc80000410000 */
[----:B------:R-:W-:Y:S01]  /*2c60*/  FMUL.FTZ R2, R2, -0.086400002241134643555 ;  /* 0xbdb0f27c02027820 */ /* 0x000fe20000410000 */
[----:B------:R-:W2:Y:S03]  /*2c70*/  LDC.64 R8, c[0x0][0x388] ;  /* 0x0000e200ff087b82 */ /* 0x000ea60000000a00 */
[----:B------:R-:W-:-:S05]  /*2c80*/  FFMA.FTZ R11, R3, R4, R2 ;  /* 0x00000004030b7223 */ /* 0x000fca0000010002 */
[----:B------:R-:W-:-:S05]  /*2c90*/  FMNMX.FTZ R2, RZ, R11, !PT ;  /* 0x0000000bff027209 */ /* 0x000fca0007810000 */
[----:B------:R-:W-:Y:S01]  /*2ca0*/  FMUL.FTZ R10, R5, R2 ;  /* 0x00000002050a7220 */ /* 0x000fe20000410000 */
[----:B-1----:R-:W-:-:S04]  /*2cb0*/  IMAD.WIDE R2, R0, 0x4, R6 ;  /* 0x0000000400027825 */ /* 0x002fc800078e0206 */
[----:B------:R-:W-:-:S04]  /*2cc0*/  @P0 FMUL.FTZ R10, R10, 0.25 ;  /* 0x3e8000000a0a0820 */ /* 0x000fc80000410000 */
[----:B0-----:R-:W-:Y:S01]  /*2cd0*/  FMUL.FTZ R7, R13, R10 ;  /* 0x0000000a0d077220 */ /* 0x001fe20000410000 */
[----:B------:R-:W-:Y:S01]  /*2ce0*/  STG.E desc[UR6][R2.64], R11 ;  /* 0x0000000b02007986 */ /* 0x000fe2000c101906 */
[----:B--2---:R-:W-:-:S05]  /*2cf0*/  IMAD.WIDE R4, R0, 0x4, R8 ;  /* 0x0000000400047825 */ /* 0x004fca00078e0208 */
[----:B------:R-:W-:Y:S01]  /*2d00*/  STG.E desc[UR6][R4.64], R7 ;  /* 0x0000000704007986 */ /* 0x000fe2000c101906 */
[----:B------:R-:W-:Y:S05]  /*2d10*/  EXIT ;  /* 0x000000000000794d */ /* 0x000fea0003800000 */
.L_x_1:
[----:B------:R-:W-:Y:S05]  /*2d20*/  BSYNC.RECONVERGENT B0 ;  /* 0x0000000000007941 */ /* 0x000fea0003800200 */
.L_x_0:
[----:B------:R-:W0:Y:S01]  /*2d30*/  LDC.64 R2, c[0x0][0x380] ;  /* 0x0000e000ff027b82 */ /* 0x000e220000000a00 */
[----:B------:R-:W-:-:S07]  /*2d40*/  IMAD.MOV.U32 R7, RZ, RZ, -0x39e3c400 ;  /* 0xc61c3c00ff077424 */ /* 0x000fce00078e00ff */
[----:B------:R-:W1:Y:S01]  /*2d50*/  LDC.64 R4, c[0x0][0x388] ;  /* 0x0000e200ff047b82 */ /* 0x000e620000000a00 */
[----:B0-----:R-:W-:-:S05]  /*2d60*/  IMAD.WIDE R2, R0, 0x4, R2 ;  /* 0x0000000400027825 */ /* 0x001fca00078e0202 */
[----:B------:R-:W-:Y:S01]  /*2d70*/  STG.E desc[UR6][R2.64], R7 ;  /* 0x0000000702007986 */ /* 0x000fe2000c101906 */
[----:B-1----:R-:W-:-:S05]  /*2d80*/  IMAD.WIDE R4, R0, 0x4, R4 ;  /* 0x0000000400047825 */ /* 0x002fca00078e0204 */
[----:B------:R-:W-:Y:S01]  /*2d90*/  STG.E desc[UR6][R4.64], R7 ;  /* 0x0000000704007986 */ /* 0x000fe2000c101906 */
[----:B------:R-:W-:Y:S05]  /*2da0*/  EXIT ;  /* 0x000000000000794d */ /* 0x000fea0003800000 */
.L_x_12:
[----:B------:R-:W-:-:S00]  /*2db0*/  BRA `(.L_x_12) ;  /* 0xfffffffc00fc7947 */ /* 0x000fc0000383ffff */
[----:B------:R-:W-:-:S00]  /*2dc0*/  NOP ;  /* 0x0000000000007918 */ /* 0x000fc00000000000 */
        /* <DEDUP_REMOVED lines=11> */
.L_x_13:


//--------------------- .nv.shared._Z36SEBS_Daily_Evapotranspiration_KernelPfS_S_S_S_S_S_S_S_S_i --------------------------
	.section	.nv.shared._Z36SEBS_Daily_Evapotranspiration_KernelPfS_S_S_S_S_S_S_S_S_i,"aw",@nobits
	.sectionflags	@""
	.align	4
.nv.shared._Z36SEBS_Daily_Evapotranspiration_KernelPfS_S_S_S_S_S_S_S_S_i:
	.zero		1028


//--------------------- .nv.shared.reserved.0     --------------------------
	.section	.nv.shared.reserved.0,"aw",@nobits
	.weak		__nv_reservedSMEM_offset_0_alias
	.size		__nv_reservedSMEM_offset_0_alias, 0, 64
	.other		__nv_reservedSMEM_offset_0_alias,@"STO_CUDA_RESERVED_SHARED STV_DEFAULT"
__nv_reservedSMEM_offset_0_alias:
	.zero		0
	.zero		64


//--------------------- .nv.constant0._Z36SEBS_Daily_Evapotranspiration_KernelPfS_S_S_S_S_S_S_S_S_i --------------------------
	.section	.nv.constant0._Z36SEBS_Daily_Evapotranspiration_KernelPfS_S_S_S_S_S_S_S_S_i,"a",@progbits
	.sectionflags	@""
	.align	4
.nv.constant0._Z36SEBS_Daily_Evapotranspiration_KernelPfS_S_S_S_S_S_S_S_S_i:
	.zero		980


//--------------------- SYMBOLS --------------------------

	.type		.nv.reservedSmem.offset0,@object
	.size		.nv.reservedSmem.offset0,0x4
	.type		.nv.reservedSmem.cap,@object
	.size		.nv.reservedSmem.cap,0x4
